// auto-generated by cutlass_sweep.gemm — config: {"arch": "sm_90", "cluster_m": 2, "cluster_n": 2, "dtype": "e5m2", "dtype_b": "e5m2", "layout": "nt", "stages": 0, "tile_k": 128, "tile_m": 128, "tile_n": 64}
#include "cutlass/cutlass.h"
#include "cutlass/gemm/collective/collective_builder.hpp"
#include "cutlass/gemm/device/gemm_universal_adapter.h"
#include "cutlass/gemm/kernel/gemm_universal.hpp"
#include "cutlass/epilogue/collective/collective_builder.hpp"

using ElemA = cutlass::float_e5m2_t;
using ElemB = cutlass::float_e5m2_t;
using ElemCD = cutlass::float_e5m2_t;
using Acc  = float;
using TileShape    = cute::Shape<cute::_128, cute::_64, cute::_128>;
using ClusterShape = cute::Shape<cute::_2, cute::_2, cute::_1>;

using CollectiveEpilogue = typename cutlass::epilogue::collective::CollectiveBuilder<
    cutlass::arch::Sm90, cutlass::arch::OpClassTensorOp,
    TileShape, ClusterShape,
    cutlass::epilogue::collective::EpilogueTileAuto,
    Acc, Acc,
    ElemCD, cutlass::layout::RowMajor, 128 / cutlass::sizeof_bits<ElemCD>::value,
    ElemCD, cutlass::layout::RowMajor, 128 / cutlass::sizeof_bits<ElemCD>::value,
    cutlass::epilogue::collective::EpilogueScheduleAuto
  >::CollectiveOp;

using CollectiveMainloop = typename cutlass::gemm::collective::CollectiveBuilder<
    cutlass::arch::Sm90, cutlass::arch::OpClassTensorOp,
    ElemA, cutlass::layout::RowMajor, 128 / cutlass::sizeof_bits<ElemA>::value,
    ElemB, cutlass::layout::ColumnMajor, 128 / cutlass::sizeof_bits<ElemB>::value,
    Acc,
    TileShape, ClusterShape,
    cutlass::gemm::collective::StageCountAutoCarveout<static_cast<int>(sizeof(typename CollectiveEpilogue::SharedStorage))>,
    cutlass::gemm::collective::KernelScheduleAuto
  >::CollectiveOp;

using GemmKernel = cutlass::gemm::kernel::GemmUniversal<
    cute::Shape<int,int,int,int>,
    CollectiveMainloop,
    CollectiveEpilogue
>;
using Gemm = cutlass::gemm::device::GemmUniversalAdapter<GemmKernel>;

// Force the device kernel symbol into the cubin without needing a host main.
auto* _anchor = &cutlass::device_kernel<GemmKernel>;


// ===== COMPILED SASS (sm_90a) =====

	.target	sm_90a

	.elftype	@"ET_EXEC"


//--------------------- .note.nv.tkinfo           --------------------------
	.section	.note.nv.tkinfo,"",@"SHT_NOTE"
	.sectionflags	@"SHF_NOTE_NV_TKINFO"
	.tkinfo
        /*0018*/ 	.word	0x00000002
        /*0030*/ 	.string	""
        /*0030*/ 	.string	"ptxas"
        /*0030*/ 	.string	"Cuda compilation tools, release 13.0, V13.0.88"
        /*0030*/ 	.string	"Build cuda_13.0.r13.0/compiler.36424714_0"
        /*0030*/ 	.string	"-arch sm_90a -m 64 "



//--------------------- .note.nv.cuinfo           --------------------------
	.section	.note.nv.cuinfo,"",@"SHT_NOTE"
	.sectionflags	@"SHF_NOTE_NV_CUINFO"
        /*0018*/ 	.short	0x0002
        /*001a*/ 	.short	0x005a
        /*001c*/ 	.short	0x0082
	.zero		2


//--------------------- .nv.info                  --------------------------
	.section	.nv.info,"",@"SHT_CUDA_INFO"
	.align	4


	//----- nvinfo : EIATTR_REGCOUNT
	.align		4
        /*0000*/ 	.byte	0x04, 0x2f
        /*0002*/ 	.short	(.L_12 - .L_11)
	.align		4
.L_11:
        /*0004*/ 	.word	index@(_ZN7cutlass13device_kernelINS_4gemm6kernel13GemmUniversalIN4cute5tupleIJiiiiEEENS1_10collective13CollectiveMmaINS1_37MainloopSm90TmaGmmaWarpSpecializedFP8ILi9ENS5_IJNS4_1CILi2EEESB_NSA_ILi1EEEEEENS1_35KernelTmaWarpSpecializedCooperativeEEENS5_IJNSA_ILi128EEENSA_ILi64EEESG_EEENS_12float_e5m2_tENS5_IJlSC_lEEESJ_SK_NS4_8TiledMMAINS4_8MMA_AtomIJNS4_4SM904GMMA30MMA_64x64x32_F32E5M2E5M2_SS_TNILNSO_7ScaleInE1ELSQ_1EEEEEENS4_6LayoutINS5_IJSB_SC_SC_EEENS5_IJSC_NSA_ILi0EEESV_EEEEENS5_IJNS4_10UnderscoreESY_SY_EEEEENS4_23SM90_TMA_LOAD_MULTICASTENS4_14ComposedLayoutINS4_7SwizzleILi3ELi4ELi3EEENS4_18smem_ptr_flag_bitsILi8EEENST_INS5_IJNSA_ILi8EEESG_EEENS5_IJSG_SC_EEEEEEEvNS4_8identityES11_S1B_vS1C_EENS_8epilogue10collective6detail29Sm90TmaWarpSpecializedAdapterINS1F_15DefaultEpilogueISJ_SK_SK_NS1E_6thread17LinearCombinationISJ_Li1EffLNS1J_9ScaleType4KindE0ELNS_15FloatRoundStyleE2ESJ_EENS1_15EpilogueDefaultEEEEEvvEEEEvNT_6ParamsE)
        /*0008*/ 	.word	0x000000a8


	//----- nvinfo : EIATTR_FRAME_SIZE
	.align		4
.L_12:
        /*000c*/ 	.byte	0x04, 0x11
        /*000e*/ 	.short	(.L_14 - .L_13)
	.align		4
.L_13:
        /*0010*/ 	.word	index@(_ZN7cutlass13device_kernelINS_4gemm6kernel13GemmUniversalIN4cute5tupleIJiiiiEEENS1_10collective13CollectiveMmaINS1_37MainloopSm90TmaGmmaWarpSpecializedFP8ILi9ENS5_IJNS4_1CILi2EEESB_NSA_ILi1EEEEEENS1_35KernelTmaWarpSpecializedCooperativeEEENS5_IJNSA_ILi128EEENSA_ILi64EEESG_EEENS_12float_e5m2_tENS5_IJlSC_lEEESJ_SK_NS4_8TiledMMAINS4_8MMA_AtomIJNS4_4SM904GMMA30MMA_64x64x32_F32E5M2E5M2_SS_TNILNSO_7ScaleInE1ELSQ_1EEEEEENS4_6LayoutINS5_IJSB_SC_SC_EEENS5_IJSC_NSA_ILi0EEESV_EEEEENS5_IJNS4_10UnderscoreESY_SY_EEEEENS4_23SM90_TMA_LOAD_MULTICASTENS4_14ComposedLayoutINS4_7SwizzleILi3ELi4ELi3EEENS4_18smem_ptr_flag_bitsILi8EEENST_INS5_IJNSA_ILi8EEESG_EEENS5_IJSG_SC_EEEEEEEvNS4_8identityES11_S1B_vS1C_EENS_8epilogue10collective6detail29Sm90TmaWarpSpecializedAdapterINS1F_15DefaultEpilogueISJ_SK_SK_NS1E_6thread17LinearCombinationISJ_Li1EffLNS1J_9ScaleType4KindE0ELNS_15FloatRoundStyleE2ESJ_EENS1_15EpilogueDefaultEEEEEvvEEEEvNT_6ParamsE)
        /*0014*/ 	.word	0x00000000


	//----- nvinfo : EIATTR_MIN_STACK_SIZE
	.align		4
.L_14:
        /*0018*/ 	.byte	0x04, 0x12
        /*001a*/ 	.short	(.L_16 - .L_15)
	.align		4
.L_15:
        /*001c*/ 	.word	index@(_ZN7cutlass13device_kernelINS_4gemm6kernel13GemmUniversalIN4cute5tupleIJiiiiEEENS1_10collective13CollectiveMmaINS1_37MainloopSm90TmaGmmaWarpSpecializedFP8ILi9ENS5_IJNS4_1CILi2EEESB_NSA_ILi1EEEEEENS1_35KernelTmaWarpSpecializedCooperativeEEENS5_IJNSA_ILi128EEENSA_ILi64EEESG_EEENS_12float_e5m2_tENS5_IJlSC_lEEESJ_SK_NS4_8TiledMMAINS4_8MMA_AtomIJNS4_4SM904GMMA30MMA_64x64x32_F32E5M2E5M2_SS_TNILNSO_7ScaleInE1ELSQ_1EEEEEENS4_6LayoutINS5_IJSB_SC_SC_EEENS5_IJSC_NSA_ILi0EEESV_EEEEENS5_IJNS4_10UnderscoreESY_SY_EEEEENS4_23SM90_TMA_LOAD_MULTICASTENS4_14ComposedLayoutINS4_7SwizzleILi3ELi4ELi3EEENS4_18smem_ptr_flag_bitsILi8EEENST_INS5_IJNSA_ILi8EEESG_EEENS5_IJSG_SC_EEEEEEEvNS4_8identityES11_S1B_vS1C_EENS_8epilogue10collective6detail29Sm90TmaWarpSpecializedAdapterINS1F_15DefaultEpilogueISJ_SK_SK_NS1E_6thread17LinearCombinationISJ_Li1EffLNS1J_9ScaleType4KindE0ELNS_15FloatRoundStyleE2ESJ_EENS1_15EpilogueDefaultEEEEEvvEEEEvNT_6ParamsE)
        /*0020*/ 	.word	0x00000000
.L_16:


//--------------------- .nv.compat                --------------------------
	.section	.nv.compat,"",@"SHT_CUDA_COMPAT_INFO"
	.align	4
        /*0000*/ 	.byte	0x02, 0x09, 0x01, 0x00, 0x02, 0x02, 0x04, 0x00, 0x02, 0x05, 0x05, 0x00, 0x03, 0x07, 0x01, 0x01
        /*0010*/ 	.byte	0x02, 0x03, 0x01, 0x00, 0x02, 0x06, 0x01, 0x00, 0x04, 0x0b, 0x08, 0x00, 0x00, 0x00, 0x00, 0x00
        /*0020*/ 	.byte	0x00, 0x00, 0x00, 0x00


//--------------------- .nv.info._ZN7cutlass13device_kernelINS_4gemm6kernel13GemmUniversalIN4cute5tupleIJiiiiEEENS1_10collective13CollectiveMmaINS1_37MainloopSm90TmaGmmaWarpSpecializedFP8ILi9ENS5_IJNS4_1CILi2EEESB_NSA_ILi1EEEEEENS1_35KernelTmaWarpSpecializedCooperativeEEENS5_IJNSA_ILi128EEENSA_ILi64EEESG_EEENS_12float_e5m2_tENS5_IJlSC_lEEESJ_SK_NS4_8TiledMMAINS4_8MMA_AtomIJNS4_4SM904GMMA30MMA_64x64x32_F32E5M2E5M2_SS_TNILNSO_7ScaleInE1ELSQ_1EEEEEENS4_6LayoutINS5_IJSB_SC_SC_EEENS5_IJSC_NSA_ILi0EEESV_EEEEENS5_IJNS4_10UnderscoreESY_SY_EEEEENS4_23SM90_TMA_LOAD_MULTICASTENS4_14ComposedLayoutINS4_7SwizzleILi3ELi4ELi3EEENS4_18smem_ptr_flag_bitsILi8EEENST_INS5_IJNSA_ILi8EEESG_EEENS5_IJSG_SC_EEEEEEEvNS4_8identityES11_S1B_vS1C_EENS_8epilogue10collective6detail29Sm90TmaWarpSpecializedAdapterINS1F_15DefaultEpilogueISJ_SK_SK_NS1E_6thread17LinearCombinationISJ_Li1EffLNS1J_9ScaleType4KindE0ELNS_15FloatRoundStyleE2ESJ_EENS1_15EpilogueDefaultEEEEEvvEEEEvNT_6ParamsE --------------------------
	.section	.nv.info._ZN7cutlass13device_kernelINS_4gemm6kernel13GemmUniversalIN4cute5tupleIJiiiiEEENS1_10collective13CollectiveMmaINS1_37MainloopSm90TmaGmmaWarpSpecializedFP8ILi9ENS5_IJNS4_1CILi2EEESB_NSA_ILi1EEEEEENS1_35KernelTmaWarpSpecializedCooperativeEEENS5_IJNSA_ILi128EEENSA_ILi64EEESG_EEENS_12float_e5m2_tENS5_IJlSC_lEEESJ_SK_NS4_8TiledMMAINS4_8MMA_AtomIJNS4_4SM904GMMA30MMA_64x64x32_F32E5M2E5M2_SS_TNILNSO_7ScaleInE1ELSQ_1EEEEEENS4_6LayoutINS5_IJSB_SC_SC_EEENS5_IJSC_NSA_ILi0EEESV_EEEEENS5_IJNS4_10UnderscoreESY_SY_EEEEENS4_23SM90_TMA_LOAD_MULTICASTENS4_14ComposedLayoutINS4_7SwizzleILi3ELi4ELi3EEENS4_18smem_ptr_flag_bitsILi8EEENST_INS5_IJNSA_ILi8EEESG_EEENS5_IJSG_SC_EEEEEEEvNS4_8identityES11_S1B_vS1C_EENS_8epilogue10collective6detail29Sm90TmaWarpSpecializedAdapterINS1F_15DefaultEpilogueISJ_SK_SK_NS1E_6thread17LinearCombinationISJ_Li1EffLNS1J_9ScaleType4KindE0ELNS_15FloatRoundStyleE2ESJ_EENS1_15EpilogueDefaultEEEEEvvEEEEvNT_6ParamsE,"",@"SHT_CUDA_INFO"
	.sectionflags	@""
	.align	4


	//----- nvinfo : EIATTR_CUDA_API_VERSION
	.align		4
        /*0000*/ 	.byte	0x04, 0x37
        /*0002*/ 	.short	(.L_18 - .L_17)
.L_17:
        /*0004*/ 	.word	0x00000082


	//----- nvinfo : EIATTR_KPARAM_INFO
	.align		4
.L_18:
        /*0008*/ 	.byte	0x04, 0x17
        /*000a*/ 	.short	(.L_20 - .L_19)
.L_19:
        /*000c*/ 	.word	0x00000000
        /*0010*/ 	.short	0x0000
        /*0012*/ 	.short	0x0070
        /*0014*/ 	.byte	0x00, 0xf0, 0x01, 0x10


	//----- nvinfo : EIATTR_SPARSE_MMA_MASK
	.align		4
.L_20:
        /*0018*/ 	.byte	0x03, 0x50
        /*001a*/ 	.short	0x0000


	//----- nvinfo : EIATTR_MAXREG_COUNT
	.align		4
        /*001c*/ 	.byte	0x03, 0x1b
        /*001e*/ 	.short	0x00a8


	//----- nvinfo : EIATTR_NUM_BARRIERS
	.align		4
        /*0020*/ 	.byte	0x02, 0x4c
        /*0022*/ 	.byte	0x01
	.zero		1


	//----- nvinfo : EIATTR_MERCURY_ISA_VERSION
	.align		4
        /*0024*/ 	.byte	0x03, 0x5f
        /*0026*/ 	.short	0x0101


	//----- nvinfo : EIATTR_INT_WARP_WIDE_INSTR_OFFSETS
	.align		4
        /*0028*/ 	.byte	0x04, 0x31
        /*002a*/ 	.short	(.L_22 - .L_21)


	//   ....[0]....
.L_21:
        /*002c*/ 	.word	0x00000540


	//   ....[1]....
        /*0030*/ 	.word	0x00000670


	//   ....[2]....
        /*0034*/ 	.word	0x00000750


	//----- nvinfo : EIATTR_COOP_GROUP_MASK_REGIDS
	.align		4
.L_22:
        /*0038*/ 	.byte	0x04, 0x29
        /*003a*/ 	.short	(.L_24 - .L_23)


	//   ....[0]....
.L_23:
        /*003c*/ 	.word	0xffffffff


	//   ....[1]....
        /*0040*/ 	.word	0xffffffff


	//   ....[2]....
        /*0044*/ 	.word	0xffffffff


	//   ....[3]....
        /*0048*/ 	.word	0xffffffff


	//   ....[4]....
        /*004c*/ 	.word	0xffffffff


	//   ....[5]....
        /*0050*/ 	.word	0xffffffff


	//----- nvinfo : EIATTR_COOP_GROUP_INSTR_OFFSETS
	.align		4
.L_24:
        /*0054*/ 	.byte	0x04, 0x28
        /*0056*/ 	.short	(.L_26 - .L_25)


	//   ....[0]....
.L_25:
        /*0058*/ 	.word	0x00000060


	//   ....[1]....
        /*005c*/ 	.word	0x00000070


	//   ....[2]....
        /*0060*/ 	.word	0x00000130


	//   ....[3]....
        /*0064*/ 	.word	0x000003a0


	//   ....[4]....
        /*0068*/ 	.word	0x000008c0


	//   ....[5]....
        /*006c*/ 	.word	0x00001330


	//----- nvinfo : EIATTR_REG_RECONFIG
	.align		4
.L_26:
        /*0070*/ 	.byte	0x01, 0x54
	.zero		2


	//----- nvinfo : EIATTR_MBARRIER_INSTR_OFFSETS
	.align		4
        /*0074*/ 	.byte	0x04, 0x39
        /*0076*/ 	.short	(.L_28 - .L_27)


	//   ....[0]....
.L_27:
        /*0078*/ 	.word	0x00000250
        /*007c*/ 	.word	0x000000ff
        /*0080*/ 	.word	0x00000000
        /*0084*/ 	.short	0x0100
        /*0086*/ 	.byte	0x08
	.zero		1


	//   ....[1]....
        /*0088*/ 	.word	0x00000260
        /*008c*/ 	.word	0x000000ff
        /*0090*/ 	.word	0x00000048
        /*0094*/ 	.short	0x0100
        /*0096*/ 	.byte	0x08
	.zero		1


	//   ....[2]....
        /*0098*/ 	.word	0x00000270
        /*009c*/ 	.word	0x000000ff
        /*00a0*/ 	.word	0x00000008
        /*00a4*/ 	.short	0x0100
        /*00a6*/ 	.byte	0x08
	.zero		1


	//   ....[3]....
        /*00a8*/ 	.word	0x00000280
        /*00ac*/ 	.word	0x000000ff
        /*00b0*/ 	.word	0x00000050
        /*00b4*/ 	.short	0x0100
        /*00b6*/ 	.byte	0x08
	.zero		1


	//   ....[4]....
        /*00b8*/ 	.word	0x00000290
        /*00bc*/ 	.word	0x000000ff
        /*00c0*/ 	.word	0x00000010
        /*00c4*/ 	.short	0x0100
        /*00c6*/ 	.byte	0x08
	.zero		1


	//   ....[5]....
        /*00c8*/ 	.word	0x000002a0
        /*00cc*/ 	.word	0x000000ff
        /*00d0*/ 	.word	0x00000058
        /*00d4*/ 	.short	0x0100
        /*00d6*/ 	.byte	0x08
	.zero		1


	//   ....[6]....
        /*00d8*/ 	.word	0x000002b0
        /*00dc*/ 	.word	0x000000ff
        /*00e0*/ 	.word	0x00000018
        /*00e4*/ 	.short	0x0100
        /*00e6*/ 	.byte	0x08
	.zero		1


	//   ....[7]....
        /*00e8*/ 	.word	0x000002c0
        /*00ec*/ 	.word	0x000000ff
        /*00f0*/ 	.word	0x00000060
        /*00f4*/ 	.short	0x0100
        /*00f6*/ 	.byte	0x08
	.zero		1


	//   ....[8]....
        /*00f8*/ 	.word	0x000002d0
        /*00fc*/ 	.word	0x000000ff
        /*0100*/ 	.word	0x00000020
        /*0104*/ 	.short	0x0100
        /*0106*/ 	.byte	0x08
	.zero		1


	//   ....[9]....
        /*0108*/ 	.word	0x000002e0
        /*010c*/ 	.word	0x000000ff
        /*0110*/ 	.word	0x00000068
        /*0114*/ 	.short	0x0100
        /*0116*/ 	.byte	0x08
	.zero		1


	//   ....[10]....
        /*0118*/ 	.word	0x000002f0
        /*011c*/ 	.word	0x000000ff
        /*0120*/ 	.word	0x00000028
        /*0124*/ 	.short	0x0100
        /*0126*/ 	.byte	0x08
	.zero		1


	//   ....[11]....
        /*0128*/ 	.word	0x00000300
        /*012c*/ 	.word	0x000000ff
        /*0130*/ 	.word	0x00000070
        /*0134*/ 	.short	0x0100
        /*0136*/ 	.byte	0x08
	.zero		1


	//   ....[12]....
        /*0138*/ 	.word	0x00000310
        /*013c*/ 	.word	0x000000ff
        /*0140*/ 	.word	0x00000030
        /*0144*/ 	.short	0x0100
        /*0146*/ 	.byte	0x08
	.zero		1


	//   ....[13]....
        /*0148*/ 	.word	0x00000320
        /*014c*/ 	.word	0x000000ff
        /*0150*/ 	.word	0x00000078
        /*0154*/ 	.short	0x0100
        /*0156*/ 	.byte	0x08
	.zero		1


	//   ....[14]....
        /*0158*/ 	.word	0x00000330
        /*015c*/ 	.word	0x000000ff
        /*0160*/ 	.word	0x00000038
        /*0164*/ 	.short	0x0100
        /*0166*/ 	.byte	0x08
	.zero		1


	//   ....[15]....
        /*0168*/ 	.word	0x00000340
        /*016c*/ 	.word	0x000000ff
        /*0170*/ 	.word	0x00000080
        /*0174*/ 	.short	0x0100
        /*0176*/ 	.byte	0x08
	.zero		1


	//   ....[16]....
        /*0178*/ 	.word	0x00000350
        /*017c*/ 	.word	0x000000ff
        /*0180*/ 	.word	0x00000040
        /*0184*/ 	.short	0x0100
        /*0186*/ 	.byte	0x08
	.zero		1


	//   ....[17]....
        /*0188*/ 	.word	0x00000360
        /*018c*/ 	.word	0x000000ff
        /*0190*/ 	.word	0x00000088
        /*0194*/ 	.short	0x0100
        /*0196*/ 	.byte	0x08
	.zero		1


	//   ....[18]....
        /*0198*/ 	.word	0x000007d0
        /*019c*/ 	.word	0x000000ff
        /*01a0*/ 	.word	0x000000a0
        /*01a4*/ 	.short	0x0100
        /*01a6*/ 	.byte	0x06
	.zero		1


	//   ....[19]....
        /*01a8*/ 	.word	0x00000860
        /*01ac*/ 	.word	0x000000ff
        /*01b0*/ 	.word	0x000000a8
        /*01b4*/ 	.short	0x0100
        /*01b6*/ 	.byte	0x06
	.zero		1


	//   ....[20]....
        /*01b8*/ 	.word	0x00001670
        /*01bc*/ 	.word	0x000000ff
        /*01c0*/ 	.word	0x00000000
        /*01c4*/ 	.short	0x010a
        /*01c6*/ 	.byte	0x06
	.zero		1


	//   ....[21]....
        /*01c8*/ 	.word	0x000016b0
        /*01cc*/ 	.word	0x000000ff
        /*01d0*/ 	.word	0x00000000
        /*01d4*/ 	.short	0x010a
        /*01d6*/ 	.byte	0x06
	.zero		1


	//   ....[22]....
        /*01d8*/ 	.word	0x00001db0
        /*01dc*/ 	.word	0x000000ff
        /*01e0*/ 	.word	0x00000000
        /*01e4*/ 	.short	0x010a
        /*01e6*/ 	.byte	0x0c
	.zero		1


	//   ....[23]....
        /*01e8*/ 	.word	0x00001df0
        /*01ec*/ 	.word	0x000000ff
        /*01f0*/ 	.word	0x00000000
        /*01f4*/ 	.short	0x010a
        /*01f6*/ 	.byte	0x0c
	.zero		1


	//   ....[24]....
        /*01f8*/ 	.word	0x000022e0
        /*01fc*/ 	.word	0x0000000a
        /*0200*/ 	.word	0x00000000
        /*0204*/ 	.short	0x0101
        /*0206*/ 	.byte	0x3f
	.zero		1


	//   ....[25]....
        /*0208*/ 	.word	0x00002780
        /*020c*/ 	.word	0x00000008
        /*0210*/ 	.word	0x00000000
        /*0214*/ 	.short	0x0101
        /*0216*/ 	.byte	0x3f
	.zero		1


	//   ....[26]....
        /*0218*/ 	.word	0x00006110
        /*021c*/ 	.word	0x00000014
        /*0220*/ 	.word	0x00000048
        /*0224*/ 	.short	0x010a
        /*0226*/ 	.byte	0x3f
	.zero		1


	//   ....[27]....
        /*0228*/ 	.word	0x000064b0
        /*022c*/ 	.word	0x00000008
        /*0230*/ 	.word	0x000000a8
        /*0234*/ 	.short	0x0101
        /*0236*/ 	.byte	0x3f
	.zero		1


	//   ....[28]....
        /*0238*/ 	.word	0x00006bd0
        /*023c*/ 	.word	0x00000006
        /*0240*/ 	.word	0x00000000
        /*0244*/ 	.short	0x010a
        /*0246*/ 	.byte	0x3f
	.zero		1


	//   ....[29]....
        /*0248*/ 	.word	0x00006c50
        /*024c*/ 	.word	0x00000007
        /*0250*/ 	.word	0x00000000
        /*0254*/ 	.short	0x010a
        /*0256*/ 	.byte	0x3f
	.zero		1


	//   ....[30]....
        /*0258*/ 	.word	0x00006ce0
        /*025c*/ 	.word	0x00000006
        /*0260*/ 	.word	0x00000000
        /*0264*/ 	.short	0x010a
        /*0266*/ 	.byte	0x3f
	.zero		1


	//   ....[31]....
        /*0268*/ 	.word	0x00006d70
        /*026c*/ 	.word	0x00000009
        /*0270*/ 	.word	0x00000000
        /*0274*/ 	.short	0x010a
        /*0276*/ 	.byte	0x3f
	.zero		1


	//   ....[32]....
        /*0278*/ 	.word	0x00006e00
        /*027c*/ 	.word	0x00000006
        /*0280*/ 	.word	0x00000000
        /*0284*/ 	.short	0x010a
        /*0286*/ 	.byte	0x3f
	.zero		1


	//   ....[33]....
        /*0288*/ 	.word	0x00006e90
        /*028c*/ 	.word	0x00000009
        /*0290*/ 	.word	0x00000000
        /*0294*/ 	.short	0x010a
        /*0296*/ 	.byte	0x3f
	.zero		1


	//   ....[34]....
        /*0298*/ 	.word	0x00006f20
        /*029c*/ 	.word	0x0000000a
        /*02a0*/ 	.word	0x00000000
        /*02a4*/ 	.short	0x010a
        /*02a6*/ 	.byte	0x3f
	.zero		1


	//   ....[35]....
        /*02a8*/ 	.word	0x00006fb0
        /*02ac*/ 	.word	0x0000000b
        /*02b0*/ 	.word	0x00000000
        /*02b4*/ 	.short	0x010a
        /*02b6*/ 	.byte	0x3f
	.zero		1


	//   ....[36]....
        /*02b8*/ 	.word	0x00007040
        /*02bc*/ 	.word	0x00000003
        /*02c0*/ 	.word	0x00000000
        /*02c4*/ 	.short	0x010a
        /*02c6*/ 	.byte	0x3f
	.zero		1


	//   ....[37]....
        /*02c8*/ 	.word	0x000070b0
        /*02cc*/ 	.word	0x00000009
        /*02d0*/ 	.word	0x00000000
        /*02d4*/ 	.short	0x010a
        /*02d6*/ 	.byte	0x3f
	.zero		1


	//   ....[38]....
        /*02d8*/ 	.word	0x00007110
        /*02dc*/ 	.word	0x0000000b
        /*02e0*/ 	.word	0x00000000
        /*02e4*/ 	.short	0x010a
        /*02e6*/ 	.byte	0x3f
	.zero		1


	//   ....[39]....
        /*02e8*/ 	.word	0x000071e0
        /*02ec*/ 	.word	0x00000014
        /*02f0*/ 	.word	0x00000048
        /*02f4*/ 	.short	0x010a
        /*02f6*/ 	.byte	0x3f
	.zero		1


	//   ....[40]....
        /*02f8*/ 	.word	0x000072b0
        /*02fc*/ 	.word	0x00000006
        /*0300*/ 	.word	0x00000000
        /*0304*/ 	.short	0x010a
        /*0306*/ 	.byte	0x3f
	.zero		1


	//   ....[41]....
        /*0308*/ 	.word	0x00007300
        /*030c*/ 	.word	0x00000007
        /*0310*/ 	.word	0x00000000
        /*0314*/ 	.short	0x010a
        /*0316*/ 	.byte	0x3f
	.zero		1


	//   ....[42]....
        /*0318*/ 	.word	0x00007350
        /*031c*/ 	.word	0x00000006
        /*0320*/ 	.word	0x00000000
        /*0324*/ 	.short	0x010a
        /*0326*/ 	.byte	0x3f
	.zero		1


	//   ....[43]....
        /*0328*/ 	.word	0x000073a0
        /*032c*/ 	.word	0x00000009
        /*0330*/ 	.word	0x00000000
        /*0334*/ 	.short	0x010a
        /*0336*/ 	.byte	0x3f
	.zero		1


	//   ....[44]....
        /*0338*/ 	.word	0x000073f0
        /*033c*/ 	.word	0x00000006
        /*0340*/ 	.word	0x00000000
        /*0344*/ 	.short	0x010a
        /*0346*/ 	.byte	0x3f
	.zero		1


	//   ....[45]....
        /*0348*/ 	.word	0x00007440
        /*034c*/ 	.word	0x00000009
        /*0350*/ 	.word	0x00000000
        /*0354*/ 	.short	0x010a
        /*0356*/ 	.byte	0x3f
	.zero		1


	//   ....[46]....
        /*0358*/ 	.word	0x00007490
        /*035c*/ 	.word	0x0000000a
        /*0360*/ 	.word	0x00000000
        /*0364*/ 	.short	0x010a
        /*0366*/ 	.byte	0x3f
	.zero		1


	//   ....[47]....
        /*0368*/ 	.word	0x000074e0
        /*036c*/ 	.word	0x0000000b
        /*0370*/ 	.word	0x00000000
        /*0374*/ 	.short	0x010a
        /*0376*/ 	.byte	0x3f
	.zero		1


	//----- nvinfo : EIATTR_NUM_MBARRIERS
	.align		4
.L_28:
        /*0378*/ 	.byte	0x03, 0x38
        /*037a*/ 	.short	0x0014


	//----- nvinfo : EIATTR_EXIT_INSTR_OFFSETS
	.align		4
        /*037c*/ 	.byte	0x04, 0x1c
        /*037e*/ 	.short	(.L_30 - .L_29)


	//   ....[0]....
.L_29:
        /*0380*/ 	.word	0x00000a20


	//   ....[1]....
        /*0384*/ 	.word	0x00001200


	//   ....[2]....
        /*0388*/ 	.word	0x00005750


	//   ....[3]....
        /*038c*/ 	.word	0x00005cb0


	//   ....[4]....
        /*0390*/ 	.word	0x00007090


	//----- nvinfo : EIATTR_MAX_THREADS
	.align		4
.L_30:
        /*0394*/ 	.byte	0x04, 0x05
        /*0396*/ 	.short	(.L_32 - .L_31)
.L_31:
        /*0398*/ 	.word	0x00000180
        /*039c*/ 	.word	0x00000001
        /*03a0*/ 	.word	0x00000001


	//----- nvinfo : EIATTR_CRS_STACK_SIZE
	.align		4
.L_32:
        /*03a4*/ 	.byte	0x04, 0x1e
        /*03a6*/ 	.short	(.L_34 - .L_33)
.L_33:
        /*03a8*/ 	.word	0x00000000


	//----- nvinfo : EIATTR_CBANK_PARAM_SIZE
	.align		4
.L_34:
        /*03ac*/ 	.byte	0x03, 0x19
        /*03ae*/ 	.short	0x0470


	//----- nvinfo : EIATTR_PARAM_CBANK
	.align		4
        /*03b0*/ 	.byte	0x04, 0x0a
        /*03b2*/ 	.short	(.L_36 - .L_35)
	.align		4
.L_35:
        /*03b4*/ 	.word	index@(.nv.constant0._ZN7cutlass13device_kernelINS_4gemm6kernel13GemmUniversalIN4cute5tupleIJiiiiEEENS1_10collective13CollectiveMmaINS1_37MainloopSm90TmaGmmaWarpSpecializedFP8ILi9ENS5_IJNS4_1CILi2EEESB_NSA_ILi1EEEEEENS1_35KernelTmaWarpSpecializedCooperativeEEENS5_IJNSA_ILi128EEENSA_ILi64EEESG_EEENS_12float_e5m2_tENS5_IJlSC_lEEESJ_SK_NS4_8TiledMMAINS4_8MMA_AtomIJNS4_4SM904GMMA30MMA_64x64x32_F32E5M2E5M2_SS_TNILNSO_7ScaleInE1ELSQ_1EEEEEENS4_6LayoutINS5_IJSB_SC_SC_EEENS5_IJSC_NSA_ILi0EEESV_EEEEENS5_IJNS4_10UnderscoreESY_SY_EEEEENS4_23SM90_TMA_LOAD_MULTICASTENS4_14ComposedLayoutINS4_7SwizzleILi3ELi4ELi3EEENS4_18smem_ptr_flag_bitsILi8EEENST_INS5_IJNSA_ILi8EEESG_EEENS5_IJSG_SC_EEEEEEEvNS4_8identityES11_S1B_vS1C_EENS_8epilogue10collective6detail29Sm90TmaWarpSpecializedAdapterINS1F_15DefaultEpilogueISJ_SK_SK_NS1E_6thread17LinearCombinationISJ_Li1EffLNS1J_9ScaleType4KindE0ELNS_15FloatRoundStyleE2ESJ_EENS1_15EpilogueDefaultEEEEEvvEEEEvNT_6ParamsE)
        /*03b8*/ 	.short	0x0210
        /*03ba*/ 	.short	0x0470


	//----- nvinfo : EIATTR_SW_WAR
	.align		4
.L_36:
        /*03bc*/ 	.byte	0x04, 0x36
        /*03be*/ 	.short	(.L_38 - .L_37)
.L_37:
        /*03c0*/ 	.word	0x00000008
.L_38:


//--------------------- .nv.callgraph             --------------------------
	.section	.nv.callgraph,"",@"SHT_CUDA_CALLGRAPH"
	.align	4
	.sectionentsize	8
	.align		4
        /*0000*/ 	.word	0x00000000
	.align		4
        /*0004*/ 	.word	0xffffffff
	.align		4
        /*0008*/ 	.word	0x00000000
	.align		4
        /*000c*/ 	.word	0xfffffffe
	.align		4
        /*0010*/ 	.word	0x00000000
	.align		4
        /*0014*/ 	.word	0xfffffffd
	.align		4
        /*0018*/ 	.word	0x00000000
	.align		4
        /*001c*/ 	.word	0xfffffffc


//--------------------- .nv.constant4             --------------------------
	.section	.nv.constant4,"a",@progbits
	.align	8
	.align		8
.nv.constant4:
        /*0000*/ 	.dword	_ZN40_INTERNAL_ddf0e292_4_k_cu_1daacdf1_297934cuda3std3__45__cpo5beginE
	.align		8
        /*0008*/ 	.dword	_ZN40_INTERNAL_ddf0e292_4_k_cu_1daacdf1_297934cuda3std3__45__cpo3endE
	.align		8
        /*0010*/ 	.dword	_ZN40_INTERNAL_ddf0e292_4_k_cu_1daacdf1_297934cuda3std3__45__cpo6cbeginE
	.align		8
        /*0018*/ 	.dword	_ZN40_INTERNAL_ddf0e292_4_k_cu_1daacdf1_297934cuda3std3__45__cpo4cendE
	.align		8
        /*0020*/ 	.dword	_ZN40_INTERNAL_ddf0e292_4_k_cu_1daacdf1_297934cuda3std3__442_GLOBAL__N__ddf0e292_4_k_cu_1daacdf1_297936ignoreE
	.align		8
        /*0028*/ 	.dword	_ZN40_INTERNAL_ddf0e292_4_k_cu_1daacdf1_297934cuda3std3__419piecewise_constructE
	.align		8
        /*0030*/ 	.dword	_ZN40_INTERNAL_ddf0e292_4_k_cu_1daacdf1_297934cuda3std3__48in_placeE
	.align		8
        /*0038*/ 	.dword	_ZN40_INTERNAL_ddf0e292_4_k_cu_1daacdf1_297934cuda3std6ranges3__45__cpo4swapE
	.align		8
        /*0040*/ 	.dword	_ZN40_INTERNAL_ddf0e292_4_k_cu_1daacdf1_297934cuda3std6ranges3__45__cpo9iter_moveE
	.align		8
        /*0048*/ 	.dword	_ZN40_INTERNAL_ddf0e292_4_k_cu_1daacdf1_297934cute7productE
	.align		8
        /*0050*/ 	.dword	_ZN40_INTERNAL_ddf0e292_4_k_cu_1daacdf1_297934cute1_E


//--------------------- .text._ZN7cutlass13device_kernelINS_4gemm6kernel13GemmUniversalIN4cute5tupleIJiiiiEEENS1_10collective13CollectiveMmaINS1_37MainloopSm90TmaGmmaWarpSpecializedFP8ILi9ENS5_IJNS4_1CILi2EEESB_NSA_ILi1EEEEEENS1_35KernelTmaWarpSpecializedCooperativeEEENS5_IJNSA_ILi128EEENSA_ILi64EEESG_EEENS_12float_e5m2_tENS5_IJlSC_lEEESJ_SK_NS4_8TiledMMAINS4_8MMA_AtomIJNS4_4SM904GMMA30MMA_64x64x32_F32E5M2E5M2_SS_TNILNSO_7ScaleInE1ELSQ_1EEEEEENS4_6LayoutINS5_IJSB_SC_SC_EEENS5_IJSC_NSA_ILi0EEESV_EEEEENS5_IJNS4_10UnderscoreESY_SY_EEEEENS4_23SM90_TMA_LOAD_MULTICASTENS4_14ComposedLayoutINS4_7SwizzleILi3ELi4ELi3EEENS4_18smem_ptr_flag_bitsILi8EEENST_INS5_IJNSA_ILi8EEESG_EEENS5_IJSG_SC_EEEEEEEvNS4_8identityES11_S1B_vS1C_EENS_8epilogue10collective6detail29Sm90TmaWarpSpecializedAdapterINS1F_15DefaultEpilogueISJ_SK_SK_NS1E_6thread17LinearCombinationISJ_Li1EffLNS1J_9ScaleType4KindE0ELNS_15FloatRoundStyleE2ESJ_EENS1_15EpilogueDefaultEEEEEvvEEEEvNT_6ParamsE --------------------------
	.section	.text._ZN7cutlass13device_kernelINS_4gemm6kernel13GemmUniversalIN4cute5tupleIJiiiiEEENS1_10collective13CollectiveMmaINS1_37MainloopSm90TmaGmmaWarpSpecializedFP8ILi9ENS5_IJNS4_1CILi2EEESB_NSA_ILi1EEEEEENS1_35KernelTmaWarpSpecializedCooperativeEEENS5_IJNSA_ILi128EEENSA_ILi64EEESG_EEENS_12float_e5m2_tENS5_IJlSC_lEEESJ_SK_NS4_8TiledMMAINS4_8MMA_AtomIJNS4_4SM904GMMA30MMA_64x64x32_F32E5M2E5M2_SS_TNILNSO_7ScaleInE1ELSQ_1EEEEEENS4_6LayoutINS5_IJSB_SC_SC_EEENS5_IJSC_NSA_ILi0EEESV_EEEEENS5_IJNS4_10UnderscoreESY_SY_EEEEENS4_23SM90_TMA_LOAD_MULTICASTENS4_14ComposedLayoutINS4_7SwizzleILi3ELi4ELi3EEENS4_18smem_ptr_flag_bitsILi8EEENST_INS5_IJNSA_ILi8EEESG_EEENS5_IJSG_SC_EEEEEEEvNS4_8identityES11_S1B_vS1C_EENS_8epilogue10collective6detail29Sm90TmaWarpSpecializedAdapterINS1F_15DefaultEpilogueISJ_SK_SK_NS1E_6thread17LinearCombinationISJ_Li1EffLNS1J_9ScaleType4KindE0ELNS_15FloatRoundStyleE2ESJ_EENS1_15EpilogueDefaultEEEEEvvEEEEvNT_6ParamsE,"ax",@progbits
	.align	128
.text._ZN7cutlass13device_kernelINS_4gemm6kernel13GemmUniversalIN4cute5tupleIJiiiiEEENS1_10collective13CollectiveMmaINS1_37MainloopSm90TmaGmmaWarpSpecializedFP8ILi9ENS5_IJNS4_1CILi2EEESB_NSA_ILi1EEEEEENS1_35KernelTmaWarpSpecializedCooperativeEEENS5_IJNSA_ILi128EEENSA_ILi64EEESG_EEENS_12float_e5m2_tENS5_IJlSC_lEEESJ_SK_NS4_8TiledMMAINS4_8MMA_AtomIJNS4_4SM904GMMA30MMA_64x64x32_F32E5M2E5M2_SS_TNILNSO_7ScaleInE1ELSQ_1EEEEEENS4_6LayoutINS5_IJSB_SC_SC_EEENS5_IJSC_NSA_ILi0EEESV_EEEEENS5_IJNS4_10UnderscoreESY_SY_EEEEENS4_23SM90_TMA_LOAD_MULTICASTENS4_14ComposedLayoutINS4_7SwizzleILi3ELi4ELi3EEENS4_18smem_ptr_flag_bitsILi8EEENST_INS5_IJNSA_ILi8EEESG_EEENS5_IJSG_SC_EEEEEEEvNS4_8identityES11_S1B_vS1C_EENS_8epilogue10collective6detail29Sm90TmaWarpSpecializedAdapterINS1F_15DefaultEpilogueISJ_SK_SK_NS1E_6thread17LinearCombinationISJ_Li1EffLNS1J_9ScaleType4KindE0ELNS_15FloatRoundStyleE2ESJ_EENS1_15EpilogueDefaultEEEEEvvEEEEvNT_6ParamsE:
        .type           _ZN7cutlass13device_kernelINS_4gemm6kernel13GemmUniversalIN4cute5tupleIJiiiiEEENS1_10collective13CollectiveMmaINS1_37MainloopSm90TmaGmmaWarpSpecializedFP8ILi9ENS5_IJNS4_1CILi2EEESB_NSA_ILi1EEEEEENS1_35KernelTmaWarpSpecializedCooperativeEEENS5_IJNSA_ILi128EEENSA_ILi64EEESG_EEENS_12float_e5m2_tENS5_IJlSC_lEEESJ_SK_NS4_8TiledMMAINS4_8MMA_AtomIJNS4_4SM904GMMA30MMA_64x64x32_F32E5M2E5M2_SS_TNILNSO_7ScaleInE1ELSQ_1EEEEEENS4_6LayoutINS5_IJSB_SC_SC_EEENS5_IJSC_NSA_ILi0EEESV_EEEEENS5_IJNS4_10UnderscoreESY_SY_EEEEENS4_23SM90_TMA_LOAD_MULTICASTENS4_14ComposedLayoutINS4_7SwizzleILi3ELi4ELi3EEENS4_18smem_ptr_flag_bitsILi8EEENST_INS5_IJNSA_ILi8EEESG_EEENS5_IJSG_SC_EEEEEEEvNS4_8identityES11_S1B_vS1C_EENS_8epilogue10collective6detail29Sm90TmaWarpSpecializedAdapterINS1F_15DefaultEpilogueISJ_SK_SK_NS1E_6thread17LinearCombinationISJ_Li1EffLNS1J_9ScaleType4KindE0ELNS_15FloatRoundStyleE2ESJ_EENS1_15EpilogueDefaultEEEEEvvEEEEvNT_6ParamsE,@function
        .size           _ZN7cutlass13device_kernelINS_4gemm6kernel13GemmUniversalIN4cute5tupleIJiiiiEEENS1_10collective13CollectiveMmaINS1_37MainloopSm90TmaGmmaWarpSpecializedFP8ILi9ENS5_IJNS4_1CILi2EEESB_NSA_ILi1EEEEEENS1_35KernelTmaWarpSpecializedCooperativeEEENS5_IJNSA_ILi128EEENSA_ILi64EEESG_EEENS_12float_e5m2_tENS5_IJlSC_lEEESJ_SK_NS4_8TiledMMAINS4_8MMA_AtomIJNS4_4SM904GMMA30MMA_64x64x32_F32E5M2E5M2_SS_TNILNSO_7ScaleInE1ELSQ_1EEEEEENS4_6LayoutINS5_IJSB_SC_SC_EEENS5_IJSC_NSA_ILi0EEESV_EEEEENS5_IJNS4_10UnderscoreESY_SY_EEEEENS4_23SM90_TMA_LOAD_MULTICASTENS4_14ComposedLayoutINS4_7SwizzleILi3ELi4ELi3EEENS4_18smem_ptr_flag_bitsILi8EEENST_INS5_IJNSA_ILi8EEESG_EEENS5_IJSG_SC_EEEEEEEvNS4_8identityES11_S1B_vS1C_EENS_8epilogue10collective6detail29Sm90TmaWarpSpecializedAdapterINS1F_15DefaultEpilogueISJ_SK_SK_NS1E_6thread17LinearCombinationISJ_Li1EffLNS1J_9ScaleType4KindE0ELNS_15FloatRoundStyleE2ESJ_EENS1_15EpilogueDefaultEEEEEvvEEEEvNT_6ParamsE,(.L_x_153 - _ZN7cutlass13device_kernelINS_4gemm6kernel13GemmUniversalIN4cute5tupleIJiiiiEEENS1_10collective13CollectiveMmaINS1_37MainloopSm90TmaGmmaWarpSpecializedFP8ILi9ENS5_IJNS4_1CILi2EEESB_NSA_ILi1EEEEEENS1_35KernelTmaWarpSpecializedCooperativeEEENS5_IJNSA_ILi128EEENSA_ILi64EEESG_EEENS_12float_e5m2_tENS5_IJlSC_lEEESJ_SK_NS4_8TiledMMAINS4_8MMA_AtomIJNS4_4SM904GMMA30MMA_64x64x32_F32E5M2E5M2_SS_TNILNSO_7ScaleInE1ELSQ_1EEEEEENS4_6LayoutINS5_IJSB_SC_SC_EEENS5_IJSC_NSA_ILi0EEESV_EEEEENS5_IJNS4_10UnderscoreESY_SY_EEEEENS4_23SM90_TMA_LOAD_MULTICASTENS4_14ComposedLayoutINS4_7SwizzleILi3ELi4ELi3EEENS4_18smem_ptr_flag_bitsILi8EEENST_INS5_IJNSA_ILi8EEESG_EEENS5_IJSG_SC_EEEEEEEvNS4_8identityES11_S1B_vS1C_EENS_8epilogue10collective6detail29Sm90TmaWarpSpecializedAdapterINS1F_15DefaultEpilogueISJ_SK_SK_NS1E_6thread17LinearCombinationISJ_Li1EffLNS1J_9ScaleType4KindE0ELNS_15FloatRoundStyleE2ESJ_EENS1_15EpilogueDefaultEEEEEvvEEEEvNT_6ParamsE)
        .other          _ZN7cutlass13device_kernelINS_4gemm6kernel13GemmUniversalIN4cute5tupleIJiiiiEEENS1_10collective13CollectiveMmaINS1_37MainloopSm90TmaGmmaWarpSpecializedFP8ILi9ENS5_IJNS4_1CILi2EEESB_NSA_ILi1EEEEEENS1_35KernelTmaWarpSpecializedCooperativeEEENS5_IJNSA_ILi128EEENSA_ILi64EEESG_EEENS_12float_e5m2_tENS5_IJlSC_lEEESJ_SK_NS4_8TiledMMAINS4_8MMA_AtomIJNS4_4SM904GMMA30MMA_64x64x32_F32E5M2E5M2_SS_TNILNSO_7ScaleInE1ELSQ_1EEEEEENS4_6LayoutINS5_IJSB_SC_SC_EEENS5_IJSC_NSA_ILi0EEESV_EEEEENS5_IJNS4_10UnderscoreESY_SY_EEEEENS4_23SM90_TMA_LOAD_MULTICASTENS4_14ComposedLayoutINS4_7SwizzleILi3ELi4ELi3EEENS4_18smem_ptr_flag_bitsILi8EEENST_INS5_IJNSA_ILi8EEESG_EEENS5_IJSG_SC_EEEEEEEvNS4_8identityES11_S1B_vS1C_EENS_8epilogue10collective6detail29Sm90TmaWarpSpecializedAdapterINS1F_15DefaultEpilogueISJ_SK_SK_NS1E_6thread17LinearCombinationISJ_Li1EffLNS1J_9ScaleType4KindE0ELNS_15FloatRoundStyleE2ESJ_EENS1_15EpilogueDefaultEEEEEvvEEEEvNT_6ParamsE,@"STO_CUDA_ENTRY STV_DEFAULT"
_ZN7cutlass13device_kernelINS_4gemm6kernel13GemmUniversalIN4cute5tupleIJiiiiEEENS1_10collective13CollectiveMmaINS1_37MainloopSm90TmaGmmaWarpSpecializedFP8ILi9ENS5_IJNS4_1CILi2EEESB_NSA_ILi1EEEEEENS1_35KernelTmaWarpSpecializedCooperativeEEENS5_IJNSA_ILi128EEENSA_ILi64EEESG_EEENS_12float_e5m2_tENS5_IJlSC_lEEESJ_SK_NS4_8TiledMMAINS4_8MMA_AtomIJNS4_4SM904GMMA30MMA_64x64x32_F32E5M2E5M2_SS_TNILNSO_7ScaleInE1ELSQ_1EEEEEENS4_6LayoutINS5_IJSB_SC_SC_EEENS5_IJSC_NSA_ILi0EEESV_EEEEENS5_IJNS4_10UnderscoreESY_SY_EEEEENS4_23SM90_TMA_LOAD_MULTICASTENS4_14ComposedLayoutINS4_7SwizzleILi3ELi4ELi3EEENS4_18smem_ptr_flag_bitsILi8EEENST_INS5_IJNSA_ILi8EEESG_EEENS5_IJSG_SC_EEEEEEEvNS4_8identityES11_S1B_vS1C_EENS_8epilogue10collective6detail29Sm90TmaWarpSpecializedAdapterINS1F_15DefaultEpilogueISJ_SK_SK_NS1E_6thread17LinearCombinationISJ_Li1EffLNS1J_9ScaleType4KindE0ELNS_15FloatRoundStyleE2ESJ_EENS1_15EpilogueDefaultEEEEEvvEEEEvNT_6ParamsE:
[----:B------:R-:W-:Y:S01]  /*0000*/  LDC R1, c[0x0][0x28] ;  /* 0x00000a00ff017b82 */ /* 0x000fe20000000800 */
[----:B------:R-:W0:Y:S01]  /*0010*/  S2R R0, SR_TID.X ;  /* 0x0000000000007919 */ /* 0x000e220000002100 */
[----:B------:R-:W-:Y:S01]  /*0020*/  ELECT P0, URZ, PT ;  /* 0x00000000003f782f */ /* 0x000fe20003800000 */
[----:B------:R-:W-:Y:S01]  /*0030*/  BSSY B0, `(.L_x_0) ;  /* 0x000000f000007945 */ /* 0x000fe20003800000 */
[--C-:B0-----:R-:W-:Y:S02]  /*0040*/  SHF.R.U32.HI R2, RZ, 0x5, R0.reuse ;  /* 0x00000005ff027819 */ /* 0x101fe40000011600 */
[----:B------:R-:W-:-:S03]  /*0050*/  SHF.R.U32.HI R3, RZ, 0x7, R0 ;  /* 0x00000007ff037819 */ /* 0x000fc60000011600 */
[----:B------:R-:W0:Y:S04]  /*0060*/  SHFL.IDX PT, R7, R2, RZ, 0x1f ;  /* 0x00001fff02077589 */ /* 0x000e2800000e0000 */
[----:B------:R1:W2:Y:S01]  /*0070*/  SHFL.IDX PT, R4, R3, RZ, 0x1f ;  /* 0x00001fff03047589 */ /* 0x0002a200000e0000 */
[----:B0-----:R-:W-:-:S13]  /*0080*/  ISETP.NE.OR P0, PT, R7, RZ, !P0 ;  /* 0x000000ff0700720c */ /* 0x001fda0004705670 */
[----:B-12---:R-:W-:Y:S05]  /*0090*/  @P0 BRA `(.L_x_1) ;  /* 0x0000000000200947 */ /* 0x006fea0003800000 */
[----:B------:R-:W-:Y:S02]  /*00a0*/  ULDC.64 UR4, c[0x0][0x198] ;  /* 0x0000660000047ab9 */ /* 0x000fe40000000a00 */
[----:B------:R-:W-:Y:S02]  /*00b0*/  UIADD3 UR6, UP0, UR4, 0xf0, URZ ;  /* 0x000000f004067890 */ /* 0x000fe4000ff1e03f */
[----:B------:R-:W-:Y:S02]  /*00c0*/  UIADD3 UR4, UP1, UR4, 0x1f0, URZ ;  /* 0x000001f004047890 */ /* 0x000fe4000ff3e03f */
[----:B------:R-:W-:Y:S02]  /*00d0*/  UIADD3.X UR7, URZ, UR5, URZ, UP0, !UPT ;  /* 0x000000053f077290 */ /* 0x000fe400087fe43f */
[----:B------:R-:W-:-:S07]  /*00e0*/  UIADD3.X UR5, URZ, UR5, URZ, UP1, !UPT ;  /* 0x000000053f057290 */ /* 0x000fce0008ffe43f */
[----:B------:R0:W-:Y:S02]  /*00f0*/  UTMACCTL.PF [UR6] ;  /* 0x00000000060079b9 */ /* 0x0001e40008040000 */
[----:B------:R0:W-:Y:S02]  /*0100*/  UTMACCTL.PF [UR4] ;  /* 0x00000000040079b9 */ /* 0x0001e40008040000 */
[----:B0-----:R-:W-:Y:S01]  /*0110*/  NOP ;  /* 0x0000000000007918 */ /* 0x001fe20000000000 */
.L_x_1:
[----:B------:R-:W-:Y:S05]  /*0120*/  BSYNC B0 ;  /* 0x0000000000007941 */ /* 0x000fea0003800000 */
.L_x_0:
[----:B------:R-:W0:Y:S02]  /*0130*/  SHFL.IDX PT, R3, R2, RZ, 0x1f ;  /* 0x00001fff02037589 */ /* 0x000e2400000e0000 */
[----:B0-----:R-:W-:-:S13]  /*0140*/  ISETP.NE.AND P0, PT, R3, RZ, PT ;  /* 0x000000ff0300720c */ /* 0x001fda0003f05270 */
[----:B------:R-:W-:Y:S05]  /*0150*/  @P0 BRA `(.L_x_2) ;  /* 0x00000000008c0947 */ /* 0x000fea0003800000 */
[----:B------:R-:W-:Y:S01]  /*0160*/  ELECT P0, URZ, PT ;  /* 0x00000000003f782f */ /* 0x000fe20003800000 */
[----:B------:R-:W-:-:S12]  /*0170*/  BSSY B0, `(.L_x_2) ;  /* 0x0000021000007945 */ /* 0x000fd80003800000 */
[----:B------:R-:W-:Y:S05]  /*0180*/  @!P0 BRA `(.L_x_3) ;  /* 0x00000000007c8947 */ /* 0x000fea0003800000 */
[----:B------:R-:W0:Y:S01]  /*0190*/  S2UR UR8, SR_CgaCtaId ;  /* 0x00000000000879c3 */ /* 0x000e220000008800 */
[----:B------:R-:W-:Y:S01]  /*01a0*/  UMOV UR4, 0x400 ;  /* 0x0000040000047882 */ /* 0x000fe20000000000 */
[----:B------:R-:W-:Y:S01]  /*01b0*/  UMOV UR5, 0x1 ;  /* 0x0000000100057882 */ /* 0x000fe20000000000 */
[----:B------:R-:W-:Y:S02]  /*01c0*/  UMOV UR6, 0x6 ;  /* 0x0000000600067882 */ /* 0x000fe40000000000 */
[----:B------:R-:W-:-:S04]  /*01d0*/  UIADD3 UR6, -UR6, 0x100000, URZ ;  /* 0x0010000006067890 */ /* 0x000fc8000fffe13f */
[----:B------:R-:W-:Y:S02]  /*01e0*/  USHF.L.U32 UR7, UR6, 0xb, URZ ;  /* 0x0000000b06077899 */ /* 0x000fe4000800063f */
[----:B------:R-:W-:Y:S02]  /*01f0*/  USHF.L.U32 UR6, UR6, 0x1, URZ ;  /* 0x0000000106067899 */ /* 0x000fe4000800063f */
[----:B0-----:R-:W-:Y:S02]  /*0200*/  ULEA UR8, UR8, UR4, 0x18 ;  /* 0x0000000408087291 */ /* 0x001fe4000f8ec03f */
[----:B------:R-:W-:-:S04]  /*0210*/  UIADD3 UR4, -UR5, 0x100000, URZ ;  /* 0x0010000005047890 */ /* 0x000fc8000fffe13f */
[----:B------:R-:W-:Y:S02]  /*0220*/  USHF.L.U32 UR5, UR4, 0xb, URZ ;  /* 0x0000000b04057899 */ /* 0x000fe4000800063f */
[----:B------:R-:W-:Y:S01]  /*0230*/  USHF.L.U32 UR4, UR4, 0x1, URZ ;  /* 0x0000000104047899 */ /* 0x000fe2000800063f */
[----:B------:R-:W0:Y:S11]  /*0240*/  FENCE.VIEW.ASYNC.S ;  /* 0x00000000000073c6 */ /* 0x000e360000000000 */
[----:B0-----:R0:W1:Y:S01]  /*0250*/  SYNCS.EXCH.64 URZ, [UR8], UR4 ;  /* 0x00000004083f75b2 */ /* 0x0010620008000100 */
[----:B------:R0:W2:Y:S01]  /*0260*/  SYNCS.EXCH.64 URZ, [UR8+0x48], UR6 ;  /* 0x00004806083f75b2 */ /* 0x0000a20008000100 */
[----:B------:R0:W3:Y:S01]  /*0270*/  SYNCS.EXCH.64 URZ, [UR8+0x8], UR4 ;  /* 0x00000804083f75b2 */ /* 0x0000e20008000100 */
[----:B------:R0:W4:Y:S01]  /*0280*/  SYNCS.EXCH.64 URZ, [UR8+0x50], UR6 ;  /* 0x00005006083f75b2 */ /* 0x0001220008000100 */
[----:B------:R0:W0:Y:S01]  /*0290*/  SYNCS.EXCH.64 URZ, [UR8+0x10], UR4 ;  /* 0x00001004083f75b2 */ /* 0x0000220008000100 */
        /* <DEDUP_REMOVED lines=13> */
[----:B------:R-:W-:Y:S01]  /*0370*/  NOP ;  /* 0x0000000000007918 */ /* 0x000fe20000000000 */
.L_x_3:
[----:B0-----:R-:W-:Y:S05]  /*0380*/  BSYNC B0 ;  /* 0x0000000000007941 */ /* 0x001fea0003800000 */
.L_x_2:
[----:B------:R-:W-:Y:S01]  /*0390*/  SHF.R.S32.HI R5, RZ, 0x1f, R0 ;  /* 0x0000001fff057819 */ /* 0x000fe20000011400 */
[----:B------:R-:W0:Y:S01]  /*03a0*/  SHFL.IDX PT, R2, R2, RZ, 0x1f ;  /* 0x00001fff02027589 */ /* 0x000e2200000e0000 */
[----:B------:R-:W5:Y:S01]  /*03b0*/  S2UR UR8, SR_CTAID.X ;  /* 0x00000000000879c3 */ /* 0x000f620000002500 */
[----:B------:R-:W-:Y:S02]  /*03c0*/  ELECT P0, URZ, PT ;  /* 0x00000000003f782f */ /* 0x000fe40003800000 */
[----:B------:R-:W-:Y:S01]  /*03d0*/  LEA.HI R5, R5, R0, RZ, 0x7 ;  /* 0x0000000005057211 */ /* 0x000fe200078f38ff */
[----:B------:R-:W1:Y:S01]  /*03e0*/  S2R R8, SR_CTAID.Y ;  /* 0x0000000000087919 */ /* 0x000e620000002600 */
[----:B------:R-:W-:Y:S01]  /*03f0*/  ULDC UR4, c[0x0][0x150] ;  /* 0x0000540000047ab9 */ /* 0x000fe20000000800 */
[----:B------:R-:W-:Y:S01]  /*0400*/  VIADD R16, R4, 0xffffffff ;  /* 0xffffffff04107836 */ /* 0x000fe20000000000 */
[----:B------:R-:W-:Y:S01]  /*0410*/  LOP3.LUT R5, R5, 0xffffff80, RZ, 0xc0, !PT ;  /* 0xffffff8005057812 */ /* 0x000fe200078ec0ff */
[----:B------:R-:W-:Y:S01]  /*0420*/  NOP ;  /* 0x0000000000007918 */ /* 0x000fe20000000000 */
[----:B------:R-:W2:Y:S01]  /*0430*/  LDC R12, c[0x0][0x144] ;  /* 0x00005100ff0c7b82 */ /* 0x000ea20000000800 */
[----:B------:R-:W-:Y:S01]  /*0440*/  NOP ;  /* 0x0000000000007918 */ /* 0x000fe20000000000 */
[----:B------:R-:W-:Y:S01]  /*0450*/  ISETP.GE.U32.AND P6, PT, R16, 0x2, PT ;  /* 0x000000021000780c */ /* 0x000fe20003fc6070 */
[----:B------:R-:W-:Y:S01]  /*0460*/  IMAD.IADD R5, R0, 0x1, -R5 ;  /* 0x0000000100057824 */ /* 0x000fe200078e0a05 */
[----:B------:R-:W-:-:S04]  /*0470*/  ISETP.NE.AND P3, PT, R4, RZ, PT ;  /* 0x000000ff0400720c */ /* 0x000fc80003f65270 */
[----:B------:R-:W-:Y:S01]  /*0480*/  SHF.R.S32.HI R6, RZ, 0x1f, R5 ;  /* 0x0000001fff067819 */ /* 0x000fe20000011405 */
[----:B------:R-:W3:Y:S03]  /*0490*/  LDC R14, c[0x0][0x140] ;  /* 0x00005000ff0e7b82 */ /* 0x000ee60000000800 */
[----:B------:R-:W-:Y:S02]  /*04a0*/  LEA.HI R6, R6, R5, RZ, 0x3 ;  /* 0x0000000506067211 */ /* 0x000fe400078f18ff */
[----:B0-----:R-:W-:Y:S02]  /*04b0*/  ISETP.NE.OR P0, PT, R2, RZ, !P0 ;  /* 0x000000ff0200720c */ /* 0x001fe40004705670 */
[--C-:B------:R-:W-:Y:S02]  /*04c0*/  SHF.R.S32.HI R2, RZ, 0x3, R6.reuse ;  /* 0x00000003ff027819 */ /* 0x100fe40000011406 */
[----:B------:R-:W-:-:S02]  /*04d0*/  SHF.R.S32.HI R11, RZ, 0x1f, R6 ;  /* 0x0000001fff0b7819 */ /* 0x000fc40000011406 */
[----:B------:R-:W-:Y:S02]  /*04e0*/  SHF.R.S32.HI R6, RZ, 0x1f, R3 ;  /* 0x0000001fff067819 */ /* 0x000fe40000011403 */
[----:B-----5:R-:W-:Y:S02]  /*04f0*/  I2FP.F32.U32 R10, UR8 ;  /* 0x00000008000a7c45 */ /* 0x020fe40008201000 */
[----:B------:R-:W-:Y:S02]  /*0500*/  LEA.HI R11, R11, R2, RZ, 0x2 ;  /* 0x000000020b0b7211 */ /* 0x000fe400078f10ff */
[----:B------:R-:W-:Y:S01]  /*0510*/  LEA.HI R6, R6, R3, RZ, 0x2 ;  /* 0x0000000306067211 */ /* 0x000fe200078f10ff */
[----:B------:R-:W-:Y:S01]  /*0520*/  FMUL R10, R10, UR4 ;  /* 0x000000040a0a7c20 */ /* 0x000fe20008400000 */
[----:B------:R-:W-:Y:S01]  /*0530*/  LOP3.LUT R11, R11, 0xfffffffc, RZ, 0xc0, !PT ;  /* 0xfffffffc0b0b7812 */ /* 0x000fe200078ec0ff */
[----:B------:R-:W-:Y:S01]  /*0540*/  VOTEU.ALL UP0, P0 ;  /* 0x00000000003f7886 */ /* 0x000fe20000000000 */
[----:B------:R-:W-:Y:S01]  /*0550*/  LOP3.LUT R6, R6, 0x3ffffffc, RZ, 0xc0, !PT ;  /* 0x3ffffffc06067812 */ /* 0x000fe200078ec0ff */
[----:B------:R-:W-:Y:S01]  /*0560*/  ULDC UR4, c[0x0][0x154] ;  /* 0x0000550000047ab9 */ /* 0x000fe20000000800 */
[----:B-1----:R-:W-:Y:S01]  /*0570*/  I2FP.F32.U32 R13, R8 ;  /* 0x00000008000d7245 */ /* 0x002fe20000201000 */
[----:B------:R-:W0:Y:S01]  /*0580*/  F2I.U32.TRUNC.NTZ R10, R10 ;  /* 0x0000000a000a7305 */ /* 0x000e22000020f000 */
[----:B------:R-:W-:Y:S01]  /*0590*/  IMAD.IADD R11, R2, 0x1, -R11 ;  /* 0x00000001020b7824 */ /* 0x000fe200078e0a0b */
[----:B------:R-:W1:Y:S01]  /*05a0*/  @!UP0 S2UR UR7, SR_CgaCtaId ;  /* 0x00000000000789c3 */ /* 0x000e620000008800 */
[----:B------:R-:W-:-:S02]  /*05b0*/  IMAD.IADD R6, R3, 0x1, -R6 ;  /* 0x0000000103067824 */ /* 0x000fc400078e0a06 */
[----:B------:R-:W-:Y:S01]  /*05c0*/  FMUL R13, R13, UR4 ;  /* 0x000000040d0d7c20 */ /* 0x000fe20008400000 */
[----:B------:R-:W-:Y:S01]  /*05d0*/  UMOV UR4, 0x20 ;  /* 0x0000002000047882 */ /* 0x000fe20000000000 */
[----:B------:R-:W-:Y:S01]  /*05e0*/  @!UP0 UMOV UR6, 0x400 ;  /* 0x0000040000068882 */ /* 0x000fe20000000000 */
[----:B------:R-:W-:Y:S01]  /*05f0*/  IMAD R6, R6, 0x4, R11 ;  /* 0x0000000406067824 */ /* 0x000fe200078e020b */
[----:B------:R-:W-:-:S04]  /*0600*/  @!UP0 UIADD3 UR4, -UR4, 0x100000, URZ ;  /* 0x0010000004048890 */ /* 0x000fc8000fffe13f */
[----:B------:R-:W-:Y:S02]  /*0610*/  @!UP0 USHF.L.U32 UR5, UR4, 0xb, URZ ;  /* 0x0000000b04058899 */ /* 0x000fe4000800063f */
[----:B------:R-:W-:Y:S01]  /*0620*/  @!UP0 USHF.L.U32 UR4, UR4, 0x1, URZ ;  /* 0x0000000104048899 */ /* 0x000fe2000800063f */
[----:B---3--:R-:W-:Y:S01]  /*0630*/  ISETP.EQ.U32.AND P2, PT, R14, 0x1, PT ;  /* 0x000000010e00780c */ /* 0x008fe20003f42070 */
[----:B------:R-:W3:Y:S01]  /*0640*/  LDC R11, c[0x0][0x148] ;  /* 0x00005200ff0b7b82 */ /* 0x000ee20000000800 */
[----:B------:R-:W5:Y:S01]  /*0650*/  F2I.U32.TRUNC.NTZ R13, R13 ;  /* 0x0000000d000d7305 */ /* 0x000f62000020f000 */
[----:B------:R-:W-:Y:S01]  /*0660*/  LEA.HI R2, R6, R6, RZ, 0x1 ;  /* 0x0000000606027211 */ /* 0x000fe200078f08ff */
[----:B------:R-:W-:Y:S01]  /*0670*/  VOTEU.ALL UP1, P0 ;  /* 0x00000000003f7886 */ /* 0x000fe20000020000 */
[----:B0-----:R-:W-:Y:S02]  /*0680*/  IMAD.MOV R15, RZ, RZ, -R10 ;  /* 0x000000ffff0f7224 */ /* 0x001fe400078e0a0a */
[----:B------:R-:W-:-:S02]  /*0690*/  LOP3.LUT R3, R2, 0xfffffffe, RZ, 0xc0, !PT ;  /* 0xfffffffe02037812 */ /* 0x000fc400078ec0ff */
[----:B------:R-:W-:Y:S01]  /*06a0*/  SHF.R.S32.HI R2, RZ, 0x1f, R7 ;  /* 0x0000001fff027819 */ /* 0x000fe20000011407 */
[----:B--2---:R-:W-:Y:S02]  /*06b0*/  IMAD R10, R12, R15, UR8 ;  /* 0x000000080c0a7e24 */ /* 0x004fe4000f8e020f */
[----:B------:R-:W-:Y:S01]  /*06c0*/  IMAD.IADD R3, R6, 0x1, -R3 ;  /* 0x0000000106037824 */ /* 0x000fe200078e0a03 */
[----:B------:R-:W-:-:S04]  /*06d0*/  LEA.HI R2, R2, R7, RZ, 0x2 ;  /* 0x0000000702027211 */ /* 0x000fc800078f10ff */
[----:B------:R-:W-:Y:S01]  /*06e0*/  ISETP.NE.AND P4, PT, R3, R10, PT ;  /* 0x0000000a0300720c */ /* 0x000fe20003f85270 */
[----:B------:R-:W-:Y:S01]  /*06f0*/  IMAD.SHL.U32 R3, R6, 0x4, RZ ;  /* 0x0000000406037824 */ /* 0x000fe200078e00ff */
[----:B------:R-:W-:Y:S01]  /*0700*/  LOP3.LUT R2, R2, 0xfffffffc, RZ, 0xc0, !PT ;  /* 0xfffffffc02027812 */ /* 0x000fe200078ec0ff */
[----:B-----5:R-:W-:Y:S01]  /*0710*/  IMAD.MOV R20, RZ, RZ, -R13 ;  /* 0x000000ffff147224 */ /* 0x020fe200078e0a0d */
[----:B-1----:R-:W-:Y:S02]  /*0720*/  @!UP0 ULEA UR6, UR7, UR6, 0x18 ;  /* 0x0000000607068291 */ /* 0x002fe4000f8ec03f */
[----:B------:R-:W-:Y:S01]  /*0730*/  LOP3.LUT R3, R6, 0xc, R3, 0x78, !PT ;  /* 0x0000000c06037812 */ /* 0x000fe200078e7803 */
[----:B------:R-:W-:Y:S01]  /*0740*/  IMAD.IADD R7, R7, 0x1, -R2 ;  /* 0x0000000107077824 */ /* 0x000fe200078e0a02 */
[----:B------:R-:W-:Y:S01]  /*0750*/  VOTEU.ALL UP0, P0 ;  /* 0x00000000003f7886 */ /* 0x000fe20000000000 */
[----:B---3--:R-:W-:Y:S01]  /*0760*/  IMAD R13, R11, R20, R8 ;  /* 0x000000140b0d7224 */ /* 0x008fe200078e0208 */
[----:B------:R-:W-:Y:S01]  /*0770*/  LOP3.LUT P0, RZ, R5, 0x7, RZ, 0xc0, !PT ;  /* 0x0000000705ff7812 */ /* 0x000fe2000780c0ff */
[----:B------:R-:W-:Y:S01]  /*0780*/  IMAD.MOV.U32 R6, RZ, RZ, 0x1 ;  /* 0x00000001ff067424 */ /* 0x000fe200078e00ff */
[----:B------:R-:W-:-:S02]  /*0790*/  ISETP.NE.AND P1, PT, R7, 0x3, PT ;  /* 0x000000030700780c */ /* 0x000fc40003f25270 */
[----:B------:R-:W-:Y:S02]  /*07a0*/  @P4 LEA.HI R2, R3, R3, RZ, 0x1 ;  /* 0x0000000303024211 */ /* 0x000fe400078f08ff */
[----:B------:R-:W-:Y:S01]  /*07b0*/  ISETP.EQ.OR P1, PT, R7, RZ, !P1 ;  /* 0x000000ff0700720c */ /* 0x000fe20004f22670 */
[----:B------:R-:W0:Y:S02]  /*07c0*/  FENCE.VIEW.ASYNC.S ;  /* 0x00000000000073c6 */ /* 0x000e240000000000 */
[----:B0-----:R0:W1:Y:S01]  /*07d0*/  @!UP0 SYNCS.EXCH.64 URZ, [UR6+0xa0], UR4 ;  /* 0x0000a004063f85b2 */ /* 0x0010620008000100 */
[----:B------:R-:W-:Y:S02]  /*07e0*/  @P4 SHF.R.S32.HI R2, RZ, 0x1, R2 ;  /* 0x00000001ff024819 */ /* 0x000fe40000011402 */
[----:B------:R-:W-:Y:S02]  /*07f0*/  ISETP.LT.U32.AND P0, PT, R3, 0x4, !P0 ;  /* 0x000000040300780c */ /* 0x000fe40004701070 */
[----:B------:R-:W-:-:S02]  /*0800*/  @P4 ISETP.NE.AND P5, PT, R2, R13, PT ;  /* 0x0000000d0200420c */ /* 0x000fc40003fa5270 */
[----:B------:R-:W-:Y:S02]  /*0810*/  ISETP.EQ.AND P1, PT, R4, RZ, P1 ;  /* 0x000000ff0400720c */ /* 0x000fe40000f22270 */
[----:B------:R-:W-:Y:S02]  /*0820*/  SEL R5, RZ, 0x1, !P0 ;  /* 0x00000001ff057807 */ /* 0x000fe40004000000 */
[----:B------:R-:W-:Y:S02]  /*0830*/  @P4 SEL R6, RZ, 0x1, P5 ;  /* 0x00000001ff064807 */ /* 0x000fe40002800000 */
[----:B------:R-:W-:Y:S02]  /*0840*/  SEL R2, RZ, 0x1, !P1 ;  /* 0x00000001ff027807 */ /* 0x000fe40004800000 */
[----:B------:R-:W-:Y:S01]  /*0850*/  LOP3.LUT R6, R6, R5, RZ, 0xc0, !PT ;  /* 0x0000000506067212 */ /* 0x000fe200078ec0ff */
[----:B------:R0:W2:Y:S01]  /*0860*/  @!UP1 SYNCS.EXCH.64 URZ, [UR6+0xa8], UR4 ;  /* 0x0000a804063f95b2 */ /* 0x0000a20008000100 */
[----:B------:R-:W-:Y:S01]  /*0870*/  SEL R2, R2, 0x2, P6 ;  /* 0x0000000202027807 */ /* 0x000fe20003000000 */
[----:B------:R-:W-:Y:S01]  /*0880*/  NOP ;  /* 0x0000000000007918 */ /* 0x000fe20000000000 */
[----:B------:R-:W-:Y:S05]  /*0890*/  @!P2 BRA `(.L_x_4) ;  /* 0x000000000008a947 */ /* 0x000fea0003800000 */
[----:B-12-4-:R-:W-:Y:S01]  /*08a0*/  UCGABAR_ARV ;  /* 0x00000000000079c7 */ /* 0x016fe20008000000 */
[----:B------:R-:W-:Y:S05]  /*08b0*/  BRA `(.L_x_5) ;  /* 0x0000000000047947 */ /* 0x000fea0003800000 */
.L_x_4:
[----:B-12-4-:R-:W-:Y:S01]  /*08c0*/  NOP ;  /* 0x0000000000007918 */ /* 0x016fe20000000000 */
.L_x_5:
[----:B------:R-:W1:Y:S01]  /*08d0*/  LDC R4, c[0x0][0x65c] ;  /* 0x00019700ff047b82 */ /* 0x000e620000000800 */
[----:B------:R-:W-:Y:S01]  /*08e0*/  IMAD.MOV.U32 R5, RZ, RZ, RZ ;  /* 0x000000ffff057224 */ /* 0x000fe200078e00ff */
[----:B-1----:R-:W-:Y:S01]  /*08f0*/  ISETP.NE.AND P4, PT, R4, 0x1, PT ;  /* 0x000000010400780c */ /* 0x002fe20003f85270 */
[----:B------:R-:W-:-:S12]  /*0900*/  IMAD.U32 R4, RZ, RZ, UR8 ;  /* 0x00000008ff047e24 */ /* 0x000fd8000f8e00ff */
[----:B------:R-:W1:Y:S01]  /*0910*/  @P4 LDC R15, c[0x0][0x10] ;  /* 0x00000400ff0f4b82 */ /* 0x000e620000000800 */
[----:B------:R-:W-:Y:S02]  /*0920*/  @P4 IMAD.MOV.U32 R9, RZ, RZ, RZ ;  /* 0x000000ffff094224 */ /* 0x000fe400078e00ff */
[----:B------:R-:W-:-:S05]  /*0930*/  @P4 IMAD.MOV.U32 R17, RZ, RZ, RZ ;  /* 0x000000ffff114224 */ /* 0x000fca00078e00ff */
[----:B------:R-:W2:Y:S01]  /*0940*/  @!P4 LDC R13, c[0x0][0xc] ;  /* 0x00000300ff0dcb82 */ /* 0x000ea20000000800 */
[----:B-1----:R-:W-:-:S04]  /*0950*/  @P4 IMAD.WIDE.U32 R14, R15, UR8, R8 ;  /* 0x000000080f0e4c25 */ /* 0x002fc8000f8e0008 */
[----:B--2---:R-:W-:-:S04]  /*0960*/  @!P4 IMAD.WIDE.U32 R12, R8, R13, R4 ;  /* 0x0000000d080cc225 */ /* 0x004fc800078e0004 */
[----:B------:R-:W-:Y:S02]  /*0970*/  @P4 IMAD.MOV.U32 R4, RZ, RZ, R14 ;  /* 0x000000ffff044224 */ /* 0x000fe400078e000e */
[----:B------:R-:W-:Y:S02]  /*0980*/  @P4 IMAD.IADD R5, R15, 0x1, R17 ;  /* 0x000000010f054824 */ /* 0x000fe400078e0211 */
[----:B------:R-:W-:Y:S02]  /*0990*/  @!P4 IMAD.MOV.U32 R4, RZ, RZ, R12 ;  /* 0x000000ffff04c224 */ /* 0x000fe400078e000c */
[----:B------:R-:W-:Y:S01]  /*09a0*/  @!P4 IMAD.MOV.U32 R5, RZ, RZ, R13 ;  /* 0x000000ffff05c224 */ /* 0x000fe200078e000d */
[----:B------:R-:W-:Y:S06]  /*09b0*/  @!P2 BRA `(.L_x_6) ;  /* 0x00000000000ca947 */ /* 0x000fec0003800000 */
[----:B------:R-:W-:Y:S01]  /*09c0*/  UCGABAR_WAIT ;  /* 0x0000000000007dc7 */ /* 0x000fe20008000000 */
[----:B------:R-:W-:Y:S01]  /*09d0*/  CCTL.IVALL ;  /* 0x00000000ff00798f */ /* 0x000fe20002000000 */
[----:B------:R-:W-:Y:S05]  /*09e0*/  BRA `(.L_x_7) ;  /* 0x0000000000047947 */ /* 0x000fea0003800000 */
.L_x_6:
[----:B------:R-:W-:Y:S06]  /*09f0*/  BAR.SYNC.DEFER_BLOCKING 0x0 ;  /* 0x0000000000007b1d */ /* 0x000fec0000010000 */
.L_x_7:
[----:B------:R-:W-:Y:S05]  /*0a00*/  @!P3 BRA `(.L_x_8) ;  /* 0x0000004c0054b947 */ /* 0x000fea0003800000 */
[----:B------:R-:W-:-:S13]  /*0a10*/  ISETP.GT.U32.AND P0, PT, R16, 0x1, PT ;  /* 0x000000011000780c */ /* 0x000fda0003f04070 */
[----:B0-----:R-:W-:Y:S05]  /*0a20*/  @P0 EXIT ;  /* 0x000000000000094d */ /* 0x001fea0003800000 */
[----:B------:R-:W-:Y:S01]  /*0a30*/  ULDC.64 UR4, c[0x0][0x650] ;  /* 0x0001940000047ab9 */ /* 0x000fe20000000a00 */
[----:B------:R-:W-:Y:S01]  /*0a40*/  PRMT R14, RZ, 0x7610, R14 ;  /* 0x00007610ff0e7816 */ /* 0x000fe2000000000e */
[----:B------:R-:W-:Y:S01]  /*0a50*/  IMAD.MOV.U32 R71, RZ, RZ, -0x1 ;  /* 0xffffffffff477424 */ /* 0x000fe200078e00ff */
[----:B------:R-:W-:Y:S01]  /*0a60*/  ISETP.GE.U32.AND P0, PT, R4, UR4, PT ;  /* 0x0000000404007c0c */ /* 0x000fe2000bf06070 */
[----:B------:R-:W-:Y:S02]  /*0a70*/  IMAD.MOV.U32 R15, RZ, RZ, -0x1 ;  /* 0xffffffffff0f7424 */ /* 0x000fe400078e00ff */
[----:B------:R-:W-:Y:S01]  /*0a80*/  IMAD.MOV.U32 R73, RZ, RZ, -0x1 ;  /* 0xffffffffff497424 */ /* 0x000fe200078e00ff */
[----:B------:R-:W-:-:S13]  /*0a90*/  ISETP.GE.U32.AND.EX P0, PT, R5, UR5, PT, P0 ;  /* 0x0000000505007c0c */ /* 0x000fda000bf06100 */
[----:B------:R-:W-:Y:S05]  /*0aa0*/  @P0 BRA `(.L_x_9) ;  /* 0x0000000400240947 */ /* 0x000fea0003800000 */
[----:B------:R-:W0:Y:S01]  /*0ab0*/  LDC.64 R22, c[0x0][0x628] ;  /* 0x00018a00ff167b82 */ /* 0x000e220000000a00 */
[----:B------:R-:W-:Y:S02]  /*0ac0*/  IMAD.MOV.U32 R12, RZ, RZ, R4 ;  /* 0x000000ffff0c7224 */ /* 0x000fe400078e0004 */
[----:B------:R-:W-:-:S05]  /*0ad0*/  IMAD.MOV.U32 R13, RZ, RZ, R5 ;  /* 0x000000ffff0d7224 */ /* 0x000fca00078e0005 */
[----:B------:R-:W1:Y:S08]  /*0ae0*/  LDC R18, c[0x0][0x630] ;  /* 0x00018c00ff127b82 */ /* 0x000e700000000800 */
[----:B------:R-:W2:Y:S01]  /*0af0*/  LDC.64 R24, c[0x0][0x620] ;  /* 0x00018800ff187b82 */ /* 0x000ea20000000a00 */
[----:B0-----:R-:W-:-:S04]  /*0b00*/  ISETP.NE.U32.AND P0, PT, R22, RZ, PT ;  /* 0x000000ff1600720c */ /* 0x001fc80003f05070 */
[----:B------:R-:W-:-:S13]  /*0b10*/  ISETP.NE.AND.EX P0, PT, R23, RZ, PT, P0 ;  /* 0x000000ff1700720c */ /* 0x000fda0003f05300 */
[----:B-12---:R-:W-:Y:S05]  /*0b20*/  @!P0 BRA `(.L_x_10) ;  /* 0x0000000000288947 */ /* 0x006fea0003800000 */
[----:B------:R-:W0:Y:S02]  /*0b30*/  LDC R7, c[0x0][0x634] ;  /* 0x00018d00ff077b82 */ /* 0x000e240000000800 */
[----:B0-----:R-:W-:-:S05]  /*0b40*/  IADD3 R7, P0, R4, R7, RZ ;  /* 0x0000000704077210 */ /* 0x001fca0007f1e0ff */
[----:B------:R-:W-:-:S04]  /*0b50*/  IMAD.X R19, RZ, RZ, R5, P0 ;  /* 0x000000ffff137224 */ /* 0x000fc800000e0605 */
[----:B------:R-:W-:-:S04]  /*0b60*/  IMAD.WIDE.U32 R12, R19, R22, RZ ;  /* 0x00000016130c7225 */ /* 0x000fc800078e00ff */
[----:B------:R-:W-:-:S04]  /*0b70*/  IMAD.WIDE.U32 R14, P0, R7, R23, R12 ;  /* 0x00000017070e7225 */ /* 0x000fc8000780000c */
[----:B------:R-:W-:-:S04]  /*0b80*/  IMAD.WIDE.U32 R12, R7, R22, RZ ;  /* 0x00000016070c7225 */ /* 0x000fc800078e00ff */
[----:B------:R-:W-:Y:S01]  /*0b90*/  IMAD.X R17, RZ, RZ, RZ, P0 ;  /* 0x000000ffff117224 */ /* 0x000fe200000e06ff */
[----:B------:R-:W-:Y:S01]  /*0ba0*/  IADD3 RZ, P0, R13, R14, RZ ;  /* 0x0000000e0dff7210 */ /* 0x000fe20007f1e0ff */
[----:B------:R-:W-:-:S04]  /*0bb0*/  IMAD.MOV.U32 R16, RZ, RZ, R15 ;  /* 0x000000ffff107224 */ /* 0x000fc800078e000f */
[----:B------:R-:W-:-:S08]  /*0bc0*/  IMAD.WIDE.U32.X R12, R19, R23, R16, P0 ;  /* 0x00000017130c7225 */ /* 0x000fd000000e0410 */
.L_x_10:
[----:B------:R-:W0:Y:S01]  /*0bd0*/  LDC.64 R28, c[0x0][0x640] ;  /* 0x00019000ff1c7b82 */ /* 0x000e220000000a00 */
[--C-:B------:R-:W-:Y:S01]  /*0be0*/  SHF.R.U64 R73, R12, R18, R13.reuse ;  /* 0x000000120c497219 */ /* 0x100fe2000000120d */
[----:B------:R-:W-:Y:S01]  /*0bf0*/  IMAD R27, R11, R20, R8 ;  /* 0x000000140b1b7224 */ /* 0x000fe200078e0208 */
[----:B------:R-:W-:Y:S01]  /*0c00*/  SHF.R.U32.HI R7, RZ, R18, R13 ;  /* 0x00000012ff077219 */ /* 0x000fe2000001160d */
[----:B------:R-:W-:Y:S01]  /*0c10*/  IMAD.MOV.U32 R23, RZ, RZ, 0x1 ;  /* 0x00000001ff177424 */ /* 0x000fe200078e00ff */
[----:B------:R-:W-:-:S03]  /*0c20*/  IADD3 R9, P0, RZ, -R73, RZ ;  /* 0x80000049ff097210 */ /* 0x000fc60007f1e0ff */
[----:B------:R-:W1:Y:S02]  /*0c30*/  LDC R22, c[0x0][0x618] ;  /* 0x00018600ff167b82 */ /* 0x000e640000000800 */
[----:B------:R-:W-:Y:S02]  /*0c40*/  IMAD.X R7, RZ, RZ, ~R7, P0 ;  /* 0x000000ffff077224 */ /* 0x000fe400000e0e07 */
[----:B------:R-:W-:-:S04]  /*0c50*/  IMAD.WIDE.U32 R12, R9, R24, R4 ;  /* 0x00000018090c7225 */ /* 0x000fc800078e0004 */
[----:B------:R-:W2:Y:S01]  /*0c60*/  LDC R18, c[0x0][0x608] ;  /* 0x00018200ff127b82 */ /* 0x000ea20000000800 */
[----:B------:R-:W-:Y:S02]  /*0c70*/  IMAD R14, R7, R24, RZ ;  /* 0x00000018070e7224 */ /* 0x000fe400078e02ff */
[----:B------:R-:W-:Y:S02]  /*0c80*/  IMAD.MOV.U32 R7, RZ, RZ, -0x1 ;  /* 0xffffffffff077424 */ /* 0x000fe400078e00ff */
[----:B------:R-:W-:-:S03]  /*0c90*/  IMAD R9, R9, R25, R14 ;  /* 0x0000001909097224 */ /* 0x000fc600078e020e */
[----:B------:R-:W3:Y:S01]  /*0ca0*/  LDC R26, c[0x0][0x658] ;  /* 0x00019600ff1a7b82 */ /* 0x000ee20000000800 */
[----:B------:R-:W-:Y:S01]  /*0cb0*/  IMAD.IADD R9, R13, 0x1, R9 ;  /* 0x000000010d097824 */ /* 0x000fe200078e0209 */
[----:B0-----:R-:W-:-:S04]  /*0cc0*/  ISETP.NE.U32.AND P0, PT, R28, RZ, PT ;  /* 0x000000ff1c00720c */ /* 0x001fc80003f05070 */
[----:B------:R-:W-:Y:S02]  /*0cd0*/  ISETP.NE.AND.EX P0, PT, R29, RZ, PT, P0 ;  /* 0x000000ff1d00720c */ /* 0x000fe40003f05300 */
[----:B------:R-:W0:Y:S01]  /*0ce0*/  LDC R24, c[0x0][0x600] ;  /* 0x00018000ff187b82 */ /* 0x000e220000000800 */
[-CC-:B-1----:R-:W-:Y:S02]  /*0cf0*/  SHF.R.U64 R16, R12, R22.reuse, R9.reuse ;  /* 0x000000160c107219 */ /* 0x182fe40000001209 */
[----:B------:R-:W-:-:S05]  /*0d00*/  SHF.R.U32.HI R9, RZ, R22, R9 ;  /* 0x00000016ff097219 */ /* 0x000fca0000011609 */
[----:B------:R-:W1:Y:S01]  /*0d10*/  LDC R19, c[0x0][0x648] ;  /* 0x00019200ff137b82 */ /* 0x000e620000000800 */
[-CC-:B--2---:R-:W-:Y:S02]  /*0d20*/  SHF.R.U64 R22, R16, R18.reuse, R9.reuse ;  /* 0x0000001210167219 */ /* 0x184fe40000001209 */
[----:B------:R-:W-:-:S05]  /*0d30*/  SHF.R.U32.HI R9, RZ, R18, R9 ;  /* 0x00000012ff097219 */ /* 0x000fca0000011609 */
[----:B------:R-:W2:Y:S01]  /*0d40*/  LDC R21, c[0x0][0x638] ;  /* 0x00018e00ff157b82 */ /* 0x000ea20000000800 */
[-CC-:B---3--:R-:W-:Y:S02]  /*0d50*/  SHF.R.U64 R18, R22, R26.reuse, R9.reuse ;  /* 0x0000001a16127219 */ /* 0x188fe40000001209 */
[-C--:B------:R-:W-:Y:S02]  /*0d60*/  SHF.L.U32 R7, R7, R26.reuse, RZ ;  /* 0x0000001a07077219 */ /* 0x080fe400000006ff */
[----:B------:R-:W-:Y:S01]  /*0d70*/  SHF.R.U32.HI R9, RZ, R26, R9 ;  /* 0x0000001aff097219 */ /* 0x000fe20000011609 */
[----:B------:R-:W-:Y:S01]  /*0d80*/  IMAD.MOV.U32 R8, RZ, RZ, R18 ;  /* 0x000000ffff087224 */ /* 0x000fe200078e0012 */
[----:B------:R-:W-:Y:S01]  /*0d90*/  LOP3.LUT R11, RZ, R7, RZ, 0x33, !PT ;  /* 0x00000007ff0b7212 */ /* 0x000fe200078e33ff */
[----:B------:R-:W3:Y:S01]  /*0da0*/  LDC R25, c[0x0][0x610] ;  /* 0x00018400ff197b82 */ /* 0x000ee20000000800 */
[----:B------:R-:W-:Y:S05]  /*0db0*/  @!P0 BRA `(.L_x_11) ;  /* 0x0000000000288947 */ /* 0x000fea0003800000 */
[----:B------:R-:W4:Y:S02]  /*0dc0*/  LDC R7, c[0x0][0x64c] ;  /* 0x00019300ff077b82 */ /* 0x000f240000000800 */
[----:B----4-:R-:W-:-:S05]  /*0dd0*/  IADD3 R7, P0, R18, R7, RZ ;  /* 0x0000000712077210 */ /* 0x010fca0007f1e0ff */
        /* <DEDUP_REMOVED lines=8> */
.L_x_11:
[----:B-1----:R-:W-:Y:S01]  /*0e60*/  SHF.R.U64 R9, R8, R19, R9 ;  /* 0x0000001308097219 */ /* 0x002fe20000001209 */
[----:B------:R-:W-:Y:S01]  /*0e70*/  IMAD.MOV.U32 R14, RZ, RZ, 0x1 ;  /* 0x00000001ff0e7424 */ /* 0x000fe200078e00ff */
[----:B------:R-:W-:Y:S01]  /*0e80*/  LOP3.LUT R8, R22, R11, RZ, 0xc0, !PT ;  /* 0x0000000b16087212 */ /* 0x000fe200078ec0ff */
[----:B0-----:R-:W-:Y:S01]  /*0e90*/  VIADD R11, R24, 0xffffffff ;  /* 0xffffffff180b7836 */ /* 0x001fe20000000000 */
[----:B------:R-:W-:Y:S01]  /*0ea0*/  SHF.L.U32 R7, R23, R26, RZ ;  /* 0x0000001a17077219 */ /* 0x000fe200000006ff */
[----:B------:R-:W-:Y:S01]  /*0eb0*/  IMAD.MOV R12, RZ, RZ, -R9 ;  /* 0x000000ffff0c7224 */ /* 0x000fe200078e0a09 */
[----:B------:R-:W-:Y:S02]  /*0ec0*/  SEL R10, R10, R27, !P4 ;  /* 0x0000001b0a0a7207 */ /* 0x000fe40006000000 */
[----:B------:R-:W-:Y:S01]  /*0ed0*/  LOP3.LUT R11, R16, R11, RZ, 0xc0, !PT ;  /* 0x0000000b100b7212 */ /* 0x000fe200078ec0ff */
[----:B------:R-:W-:Y:S02]  /*0ee0*/  IMAD R9, R7, R9, R8 ;  /* 0x0000000907097224 */ /* 0x000fe400078e0208 */
[----:B--2---:R-:W-:-:S02]  /*0ef0*/  IMAD R7, R12, R21, R18 ;  /* 0x000000150c077224 */ /* 0x004fc400078e0212 */
[----:B---3--:R-:W-:Y:S02]  /*0f00*/  IMAD R10, R9, R25, R10 ;  /* 0x00000019090a7224 */ /* 0x008fe400078e020a */
[----:B------:R-:W-:-:S05]  /*0f10*/  IMAD R7, R7, R24, R11 ;  /* 0x0000001807077224 */ /* 0x000fca00078e020b */
[----:B------:R-:W-:Y:S02]  /*0f20*/  SEL R15, R7, R10, !P4 ;  /* 0x0000000a070f7207 */ /* 0x000fe40006000000 */
[----:B------:R-:W-:-:S07]  /*0f30*/  SEL R71, R10, R7, !P4 ;  /* 0x000000070a477207 */ /* 0x000fce0006000000 */
.L_x_9:
[----:B------:R-:W-:-:S08]  /*0f40*/  NOP ;  /* 0x0000000000007918 */ /* 0x000fd00000000000 */
[----:B------:R-:W0:Y:S02]  /*0f50*/  USETMAXREG.TRY_ALLOC.CTAPOOL UP0, 0xe8 ;  /* 0x000000e8000079c8 */ /* 0x000e240008000600 */
[----:B0-----:R-:W-:-:S13]  /*0f60*/  PLOP3.LUT P0, PT, PT, PT, UP0, 0x80, 0x0 ;  /* 0x000000000000781c */ /* 0x001fda0003f0f008 */
[----:B------:R-:W-:Y:S05]  /*0f70*/  @!P0 BRA `(.L_x_9) ;  /* 0xfffffffc00f08947 */ /* 0x000fea000383ffff */
[----:B------:R-:W-:Y:S01]  /*0f80*/  ULDC.64 UR4, c[0x0][0x598] ;  /* 0x0001660000047ab9 */ /* 0x000fe20000000a00 */
[----:B------:R-:W-:Y:S01]  /*0f90*/  ULDC.64 UR16, c[0x0][0x208] ;  /* 0x0000820000107ab9 */ /* 0x000fe20000000a00 */
[----:B------:R-:W-:-:S04]  /*0fa0*/  ISETP.NE.U32.AND P0, PT, RZ, UR4, PT ;  /* 0x00000004ff007c0c */ /* 0x000fc8000bf05070 */
[----:B------:R-:W-:-:S13]  /*0fb0*/  ISETP.NE.AND.EX P0, PT, RZ, UR5, PT, P0 ;  /* 0x00000005ff007c0c */ /* 0x000fda000bf05300 */
[----:B------:R-:W-:Y:S05]  /*0fc0*/  @!P0 BRA `(.L_x_12) ;  /* 0x00000000001c8947 */ /* 0x000fea0003800000 */
[----:B------:R-:W0:Y:S02]  /*0fd0*/  LDC.64 R8, c[0x0][0x598] ;  /* 0x00016600ff087b82 */ /* 0x000e240000000a00 */
[----:B0-----:R-:W2:Y:S02]  /*0fe0*/  LDG.E.64 R8, desc[UR16][R8.64] ;  /* 0x0000001008087981 */ /* 0x001ea4000c1e1b00 */
[----:B--2---:R-:W-:-:S04]  /*0ff0*/  ISETP.NE.U32.AND P0, PT, R8, RZ, PT ;  /* 0x000000ff0800720c */ /* 0x004fc80003f05070 */
[----:B------:R-:W-:-:S13]  /*1000*/  ISETP.NE.AND.EX P0, PT, R9, RZ, PT, P0 ;  /* 0x000000ff0900720c */ /* 0x000fda0003f05300 */
[----:B------:R-:W-:Y:S05]  /*1010*/  @!P0 BRA `(.L_x_12) ;  /* 0x0000000000088947 */ /* 0x000fea0003800000 */
[----:B------:R0:W5:Y:S01]  /*1020*/  LD.E R7, desc[UR16][R8.64] ;  /* 0x0000001008077980 */ /* 0x000162000c101900 */
[----:B------:R-:W-:Y:S05]  /*1030*/  BRA `(.L_x_13) ;  /* 0x0000000000207947 */ /* 0x000fea0003800000 */
.L_x_12:
[----:B------:R-:W-:Y:S02]  /*1040*/  ULDC.64 UR4, c[0x0][0x588] ;  /* 0x0001620000047ab9 */ /* 0x000fe40000000a00 */
[----:B------:R-:W-:-:S04]  /*1050*/  ISETP.NE.U32.AND P0, PT, RZ, UR4, PT ;  /* 0x00000004ff007c0c */ /* 0x000fc8000bf05070 */
[----:B------:R-:W-:-:S13]  /*1060*/  ISETP.NE.AND.EX P0, PT, RZ, UR5, PT, P0 ;  /* 0x00000005ff007c0c */ /* 0x000fda000bf05300 */
[----:B------:R-:W-:Y:S05]  /*1070*/  @!P0 BRA `(.L_x_14) ;  /* 0x00000000000c8947 */ /* 0x000fea0003800000 */
[----:B------:R-:W0:Y:S02]  /*1080*/  LDC.64 R8, c[0x0][0x588] ;  /* 0x00016200ff087b82 */ /* 0x000e240000000a00 */
[----:B0-----:R1:W5:Y:S01]  /*1090*/  LDG.E R7, desc[UR16][R8.64] ;  /* 0x0000001008077981 */ /* 0x001362000c1e1900 */
[----:B------:R-:W-:Y:S05]  /*10a0*/  BRA `(.L_x_13) ;  /* 0x0000000000047947 */ /* 0x000fea0003800000 */
.L_x_14:
[----:B------:R-:W2:Y:S02]  /*10b0*/  LDC R7, c[0x0][0x580] ;  /* 0x00016000ff077b82 */ /* 0x000ea40000000800 */
.L_x_13:
[----:B------:R-:W-:Y:S02]  /*10c0*/  ULDC.64 UR4, c[0x0][0x5a0] ;  /* 0x0001680000047ab9 */ /* 0x000fe40000000a00 */
[----:B------:R-:W-:-:S04]  /*10d0*/  ISETP.NE.U32.AND P0, PT, RZ, UR4, PT ;  /* 0x00000004ff007c0c */ /* 0x000fc8000bf05070 */
[----:B------:R-:W-:-:S13]  /*10e0*/  ISETP.NE.AND.EX P0, PT, RZ, UR5, PT, P0 ;  /* 0x00000005ff007c0c */ /* 0x000fda000bf05300 */
[----:B------:R-:W-:Y:S05]  /*10f0*/  @!P0 BRA `(.L_x_15) ;  /* 0x00000000001c8947 */ /* 0x000fea0003800000 */
[----:B01----:R-:W0:Y:S02]  /*1100*/  LDC.64 R8, c[0x0][0x5a0] ;  /* 0x00016800ff087b82 */ /* 0x003e240000000a00 */
[----:B0-----:R-:W3:Y:S02]  /*1110*/  LDG.E.64 R8, desc[UR16][R8.64] ;  /* 0x0000001008087981 */ /* 0x001ee4000c1e1b00 */
[----:B---3--:R-:W-:-:S04]  /*1120*/  ISETP.NE.U32.AND P0, PT, R8, RZ, PT ;  /* 0x000000ff0800720c */ /* 0x008fc80003f05070 */
[----:B------:R-:W-:-:S13]  /*1130*/  ISETP.NE.AND.EX P0, PT, R9, RZ, PT, P0 ;  /* 0x000000ff0900720c */ /* 0x000fda0003f05300 */
[----:B------:R-:W-:Y:S05]  /*1140*/  @!P0 BRA `(.L_x_15) ;  /* 0x0000000000088947 */ /* 0x000fea0003800000 */
[----:B------:R0:W5:Y:S01]  /*1150*/  LD.E R12, desc[UR16][R8.64] ;  /* 0x00000010080c7980 */ /* 0x000162000c101900 */
[----:B------:R-:W-:Y:S05]  /*1160*/  BRA `(.L_x_16) ;  /* 0x0000000000207947 */ /* 0x000fea0003800000 */
.L_x_15:
[----:B------:R-:W-:Y:S02]  /*1170*/  ULDC.64 UR4, c[0x0][0x590] ;  /* 0x0001640000047ab9 */ /* 0x000fe40000000a00 */
[----:B------:R-:W-:-:S04]  /*1180*/  ISETP.NE.U32.AND P0, PT, RZ, UR4, PT ;  /* 0x00000004ff007c0c */ /* 0x000fc8000bf05070 */
[----:B------:R-:W-:-:S13]  /*1190*/  ISETP.NE.AND.EX P0, PT, RZ, UR5, PT, P0 ;  /* 0x00000005ff007c0c */ /* 0x000fda000bf05300 */
[----:B------:R-:W-:Y:S05]  /*11a0*/  @!P0 BRA `(.L_x_17) ;  /* 0x00000000000c8947 */ /* 0x000fea0003800000 */
[----:B------:R-:W3:Y:S02]  /*11b0*/  LDC.64 R12, c[0x0][0x590] ;  /* 0x00016400ff0c7b82 */ /* 0x000ee40000000a00 */
[----:B---3--:R3:W5:Y:S01]  /*11c0*/  LDG.E R12, desc[UR16][R12.64] ;  /* 0x000000100c0c7981 */ /* 0x008762000c1e1900 */
[----:B------:R-:W-:Y:S05]  /*11d0*/  BRA `(.L_x_16) ;  /* 0x0000000000047947 */ /* 0x000fea0003800000 */
.L_x_17:
[----:B------:R-:W4:Y:S02]  /*11e0*/  LDC R12, c[0x0][0x584] ;  /* 0x00016100ff0c7b82 */ /* 0x000f240000000800 */
.L_x_16:
[----:B------:R-:W-:-:S13]  /*11f0*/  LOP3.LUT P0, RZ, R14, 0xff, RZ, 0xc0, !PT ;  /* 0x000000ff0eff7812 */ /* 0x000fda000780c0ff */
[----:B------:R-:W-:Y:S05]  /*1200*/  @!P0 EXIT ;  /* 0x000000000000894d */ /* 0x000fea0003800000 */
[----:B------:R-:W-:Y:S01]  /*1210*/  ULDC UR4, c[0x0][0x28c] ;  /* 0x0000a30000047ab9 */ /* 0x000fe20000000800 */
[----:B------:R-:W-:Y:S01]  /*1220*/  LOP3.LUT R81, R2, 0x1, RZ, 0xfc, !PT ;  /* 0x0000000102517812 */ /* 0x000fe200078efcff */
[----:B------:R-:W-:-:S04]  /*1230*/  UIADD3 UR4, UR4, 0x7f, URZ ;  /* 0x0000007f04047890 */ /* 0x000fc8000fffe03f */
[----:B------:R-:W-:-:S04]  /*1240*/  USHF.R.S32.HI UR5, URZ, 0x1f, UR4 ;  /* 0x0000001f3f057899 */ /* 0x000fc80008011404 */
[----:B------:R-:W-:-:S03]  /*1250*/  ULEA.HI UR5, UR5, UR4, URZ, 0x7 ;  /* 0x0000000405057291 */ /* 0x000fc6000f8f383f */
[----:B------:R-:W-:Y:S01]  /*1260*/  UMOV UR4, URZ ;  /* 0x0000003f00047c82 */ /* 0x000fe20008000000 */
[----:B------:R-:W-:-:S03]  /*1270*/  USHF.R.S32.HI UR9, URZ, 0x7, UR5 ;  /* 0x000000073f097899 */ /* 0x000fc60008011405 */
[----:B------:R-:W-:-:S09]  /*1280*/  UMOV UR5, URZ ;  /* 0x0000003f00057c82 */ /* 0x000fd20008000000 */
.L_x_108:
[----:B01----:R-:W-:Y:S01]  /*1290*/  LOP3.LUT R8, R0, 0x80, RZ, 0xc0, !PT ;  /* 0x0000008000087812 */ /* 0x003fe200078ec0ff */
[----:B------:R-:W0:Y:S01]  /*12a0*/  S2UR UR13, SR_CgaCtaId ;  /* 0x00000000000d79c3 */ /* 0x000e220000008800 */
[----:B------:R-:W-:Y:S01]  /*12b0*/  UMOV UR12, 0x400 ;  /* 0x00000400000c7882 */ /* 0x000fe20000000000 */
[----:B------:R-:W-:Y:S01]  /*12c0*/  UMOV UR6, URZ ;  /* 0x0000003f00067c82 */ /* 0x000fe20008000000 */
[----:B------:R-:W-:Y:S01]  /*12d0*/  SHF.R.U32.HI R8, RZ, 0x7, R8 ;  /* 0x00000007ff087819 */ /* 0x000fe20000011608 */
[----:B------:R-:W-:Y:S01]  /*12e0*/  UMOV UR7, URZ ;  /* 0x0000003f00077c82 */ /* 0x000fe20008000000 */
[----:B------:R-:W-:Y:S01]  /*12f0*/  UMOV UR18, UR5 ;  /* 0x0000000500127c82 */ /* 0x000fe20008000000 */
[----:B------:R-:W-:Y:S01]  /*1300*/  CS2R R16, SRZ ;  /* 0x0000000000107805 */ /* 0x000fe2000001ff00 */
[----:B---3--:R-:W-:Y:S01]  /*1310*/  IMAD.MOV.U32 R13, RZ, RZ, RZ ;  /* 0x000000ffff0d7224 */ /* 0x008fe200078e00ff */
[----:B------:R-:W1:Y:S01]  /*1320*/  LDC R9, c[0x0][0x28c] ;  /* 0x0000a300ff097b82 */ /* 0x000e620000000800 */
[----:B------:R-:W3:Y:S01]  /*1330*/  SHFL.IDX PT, R8, R8, RZ, 0x1f ;  /* 0x00001fff08087589 */ /* 0x000ee200000e0000 */
[----:B------:R-:W-:-:S02]  /*1340*/  CS2R R18, SRZ ;  /* 0x0000000000127805 */ /* 0x000fc4000001ff00 */
[----:B------:R-:W-:Y:S02]  /*1350*/  CS2R R20, SRZ ;  /* 0x0000000000147805 */ /* 0x000fe4000001ff00 */
[----:B------:R-:W-:Y:S02]  /*1360*/  CS2R R22, SRZ ;  /* 0x0000000000167805 */ /* 0x000fe4000001ff00 */
[----:B------:R-:W-:Y:S02]  /*1370*/  CS2R R56, SRZ ;  /* 0x0000000000387805 */ /* 0x000fe4000001ff00 */
[----:B------:R-:W-:Y:S02]  /*1380*/  CS2R R58, SRZ ;  /* 0x00000000003a7805 */ /* 0x000fe4000001ff00 */
[----:B------:R-:W-:Y:S02]  /*1390*/  CS2R R60, SRZ ;  /* 0x00000000003c7805 */ /* 0x000fe4000001ff00 */
[----:B------:R-:W-:-:S02]  /*13a0*/  CS2R R62, SRZ ;  /* 0x00000000003e7805 */ /* 0x000fc4000001ff00 */
[----:B------:R-:W-:Y:S02]  /*13b0*/  CS2R R64, SRZ ;  /* 0x0000000000407805 */ /* 0x000fe4000001ff00 */
[----:B------:R-:W-:Y:S02]  /*13c0*/  CS2R R66, SRZ ;  /* 0x0000000000427805 */ /* 0x000fe4000001ff00 */
[----:B------:R-:W-:Y:S01]  /*13d0*/  CS2R R68, SRZ ;  /* 0x0000000000447805 */ /* 0x000fe2000001ff00 */
[----:B------:R-:W-:Y:S01]  /*13e0*/  IMAD.MOV.U32 R70, RZ, RZ, RZ ;  /* 0x000000ffff467224 */ /* 0x000fe200078e00ff */
[----:B------:R-:W-:Y:S01]  /*13f0*/  CS2R R74, SRZ ;  /* 0x00000000004a7805 */ /* 0x000fe2000001ff00 */
[----:B------:R-:W-:Y:S01]  /*1400*/  IMAD.MOV.U32 R72, RZ, RZ, RZ ;  /* 0x000000ffff487224 */ /* 0x000fe200078e00ff */
[----:B------:R-:W-:Y:S02]  /*1410*/  CS2R R76, SRZ ;  /* 0x00000000004c7805 */ /* 0x000fe4000001ff00 */
[----:B------:R-:W-:Y:S01]  /*1420*/  CS2R R78, SRZ ;  /* 0x00000000004e7805 */ /* 0x000fe2000001ff00 */
[----:B------:R-:W-:Y:S01]  /*1430*/  IMAD.MOV.U32 R80, RZ, RZ, RZ ;  /* 0x000000ffff507224 */ /* 0x000fe200078e00ff */
[----:B----4-:R-:W-:Y:S01]  /*1440*/  CS2R R24, SRZ ;  /* 0x0000000000187805 */ /* 0x010fe2000001ff00 */
[----:B------:R-:W-:Y:S01]  /*1450*/  IMAD.U32 R14, RZ, RZ, UR4 ;  /* 0x00000004ff0e7e24 */ /* 0x000fe2000f8e00ff */
[----:B------:R-:W-:-:S02]  /*1460*/  CS2R R26, SRZ ;  /* 0x00000000001a7805 */ /* 0x000fc4000001ff00 */
[----:B------:R-:W-:Y:S02]  /*1470*/  CS2R R28, SRZ ;  /* 0x00000000001c7805 */ /* 0x000fe4000001ff00 */
[----:B------:R-:W-:Y:S02]  /*1480*/  CS2R R30, SRZ ;  /* 0x00000000001e7805 */ /* 0x000fe4000001ff00 */
[----:B------:R-:W-:Y:S02]  /*1490*/  CS2R R32, SRZ ;  /* 0x0000000000207805 */ /* 0x000fe4000001ff00 */
[----:B-1----:R-:W-:Y:S02]  /*14a0*/  ISETP.GE.AND P0, PT, R9, 0x1, PT ;  /* 0x000000010900780c */ /* 0x002fe40003f06270 */
[----:B------:R-:W-:Y:S02]  /*14b0*/  CS2R R34, SRZ ;  /* 0x0000000000227805 */ /* 0x000fe4000001ff00 */
[----:B---3--:R-:W-:-:S02]  /*14c0*/  R2UR UR8, R8 ;  /* 0x00000000080872ca */ /* 0x008fc400000e0000 */
        /* <DEDUP_REMOVED lines=8> */
[----:B------:R-:W-:Y:S02]  /*1550*/  CS2R R52, SRZ ;  /* 0x0000000000347805 */ /* 0x000fe4000001ff00 */
[----:B------:R-:W-:Y:S01]  /*1560*/  CS2R R54, SRZ ;  /* 0x0000000000367805 */ /* 0x000fe2000001ff00 */
[----:B------:R-:W-:-:S04]  /*1570*/  ULEA.HI UR10, UR8, UR8, URZ, 0x1 ;  /* 0x00000008080a7291 */ /* 0x000fc8000f8f083f */
[----:B------:R-:W-:Y:S02]  /*1580*/  ULOP3.LUT UR11, UR10, 0x7fffe, URZ, 0xc0, !UPT ;  /* 0x0007fffe0a0b7892 */ /* 0x000fe4000f8ec03f */
[----:B0-----:R-:W-:Y:S02]  /*1590*/  ULEA UR10, UR13, UR12, 0x18 ;  /* 0x0000000c0d0a7291 */ /* 0x001fe4000f8ec03f */
[----:B------:R-:W-:-:S03]  /*15a0*/  UIADD3 UR11, UR8, -UR11, URZ ;  /* 0x8000000b080b7290 */ /* 0x000fc6000fffe03f */
[----:B------:R-:W-:Y:S01]  /*15b0*/  UMOV UR8, URZ ;  /* 0x0000003f00087c82 */ /* 0x000fe20008000000 */
[----:B------:R-:W-:-:S04]  /*15c0*/  ULEA UR11, UR11, UR10, 0xd ;  /* 0x0000000a0b0b7291 */ /* 0x000fc8000f8e683f */
[----:B------:R-:W-:-:S04]  /*15d0*/  UIADD3 UR11, UR11, 0x180, URZ ;  /* 0x000001800b0b7890 */ /* 0x000fc8000fffe03f */
[----:B------:R-:W-:-:S04]  /*15e0*/  USHF.R.U32.HI UR11, URZ, 0x4, UR11 ;  /* 0x000000043f0b7899 */ /* 0x000fc8000801160b */
[----:B------:R-:W-:Y:S01]  /*15f0*/  ULOP3.LUT UR11, UR11, 0x3fff, URZ, 0xc0, !UPT ;  /* 0x00003fff0b0b7892 */ /* 0x000fe2000f8ec03f */
[----:B------:R-:W-:Y:S11]  /*1600*/  @!P0 BRA `(.L_x_18) ;  /* 0x0000000400a48947 */ /* 0x000ff60003800000 */
[----:B------:R-:W-:-:S13]  /*1610*/  ISETP.NE.AND P1, PT, R81, 0x3, PT ;  /* 0x000000035100780c */ /* 0x000fda0003f25270 */
[----:B------:R-:W-:Y:S05]  /*1620*/  @!P1 BRA `(.L_x_19) ;  /* 0x0000000000049947 */ /* 0x000fea0003800000 */
[----:B------:R-:W-:Y:S01]  /*1630*/  BPT.TRAP 0x1 ;  /* 0x000000040000795c */ /* 0x000fe20000300000 */
.L_x_19:
[----:B------:R-:W-:Y:S01]  /*1640*/  ULEA UR6, UR5, UR10, 0x3 ;  /* 0x0000000a05067291 */ /* 0x000fe2000f8e183f */
[----:B------:R-:W-:-:S05]  /*1650*/  IMAD.U32 R8, RZ, RZ, UR4 ;  /* 0x00000004ff087e24 */ /* 0x000fca000f8e00ff */
[----:B------:R-:W-:-:S04]  /*1660*/  SHF.L.U32 R8, R8, 0x1f, RZ ;  /* 0x0000001f08087819 */ /* 0x000fc800000006ff */
[----:B------:R0:W1:Y:S01]  /*1670*/  SYNCS.PHASECHK.TRANS64.TRYWAIT P0, [UR6], R8 ;  /* 0x00000008ff0075a7 */ /* 0x0000620008000146 */
[----:B------:R-:W-:Y:S05]  /*1680*/  @!P1 BRA `(.L_x_20) ;  /* 0x0000000000049947 */ /* 0x000fea0003800000 */
[----:B------:R-:W-:Y:S01]  /*1690*/  BPT.TRAP 0x1 ;  /* 0x000000040000795c */ /* 0x000fe20000300000 */
.L_x_20:
[----:B-1----:R-:W-:Y:S05]  /*16a0*/  @P0 BRA `(.L_x_21) ;  /* 0x0000000000080947 */ /* 0x002fea0003800000 */
[----:B------:R-:W1:Y:S02]  /*16b0*/  SYNCS.PHASECHK.TRANS64.TRYWAIT P0, [UR6], R8 ;  /* 0x00000008ff0075a7 */ /* 0x000e640008000146 */
[----:B-1----:R-:W-:Y:S05]  /*16c0*/  @!P0 BRA `(.L_x_22) ;  /* 0x0000005800748947 */ /* 0x002fea0003800000 */
.L_x_21:
[----:B------:R-:W-:Y:S01]  /*16d0*/  UIADD3 UR6, UR10, 0x24180, URZ ;  /* 0x000241800a067890 */ /* 0x000fe2000fffe03f */
[----:B------:R-:W-:Y:S01]  /*16e0*/  WARPGROUP.ARRIVE ;  /* 0x00000000000079c5 */ /* 0x000fe20000000000 */
[----:B------:R-:W-:Y:S01]  /*16f0*/  ULOP3.LUT UR8, UR11, 0x10000, URZ, 0xfc, !UPT ;  /* 0x000100000b087892 */ /* 0x000fe2000f8efc3f */
[----:B------:R-:W-:Y:S01]  /*1700*/  CS2R R16, SRZ ;  /* 0x0000000000107805 */ /* 0x000fe2000001ff00 */
[----:B------:R-:W-:Y:S01]  /*1710*/  USHF.R.U32.HI UR6, URZ, 0x4, UR6 ;  /* 0x000000043f067899 */ /* 0x000fe20008011606 */
[----:B------:R-:W-:Y:S01]  /*1720*/  IMAD.MOV.U32 R13, RZ, RZ, RZ ;  /* 0x000000ffff0d7224 */ /* 0x000fe200078e00ff */
[----:B------:R-:W-:Y:S01]  /*1730*/  UMOV UR13, 0x40000040 ;  /* 0x40000040000d7882 */ /* 0x000fe20000000000 */
[----:B------:R-:W-:Y:S01]  /*1740*/  UMOV UR15, 0x40000040 ;  /* 0x40000040000f7882 */ /* 0x000fe20000000000 */
[----:B------:R-:W-:Y:S01]  /*1750*/  ULOP3.LUT UR6, UR6, 0x3fff, URZ, 0xc0, !UPT ;  /* 0x00003fff06067892 */ /* 0x000fe2000f8ec03f */
[----:B------:R-:W-:Y:S02]  /*1760*/  CS2R R18, SRZ ;  /* 0x0000000000127805 */ /* 0x000fe4000001ff00 */
[----:B------:R-:W-:-:S02]  /*1770*/  CS2R R20, SRZ ;  /* 0x0000000000147805 */ /* 0x000fc4000001ff00 */
[----:B------:R-:W-:Y:S01]  /*1780*/  CS2R R22, SRZ ;  /* 0x0000000000167805 */ /* 0x000fe2000001ff00 */
[----:B------:R-:W-:Y:S01]  /*1790*/  ULOP3.LUT UR7, UR6, 0x10000, URZ, 0xfc, !UPT ;  /* 0x0001000006077892 */ /* 0x000fe2000f8efc3f */
[----:B------:R-:W-:Y:S01]  /*17a0*/  CS2R R56, SRZ ;  /* 0x0000000000387805 */ /* 0x000fe2000001ff00 */
[----:B------:R-:W-:Y:S01]  /*17b0*/  ULEA UR6, UR5, UR8, 0xa ;  /* 0x0000000805067291 */ /* 0x000fe2000f8e503f */
[----:B------:R-:W-:Y:S01]  /*17c0*/  CS2R R58, SRZ ;  /* 0x00000000003a7805 */ /* 0x000fe2000001ff00 */
[----:B------:R-:W-:Y:S01]  /*17d0*/  ULEA UR7, UR5, UR7, 0x9 ;  /* 0x0000000705077291 */ /* 0x000fe2000f8e483f */
[----:B------:R-:W-:Y:S02]  /*17e0*/  CS2R R60, SRZ ;  /* 0x00000000003c7805 */ /* 0x000fe4000001ff00 */
[----:B------:R-:W-:Y:S02]  /*17f0*/  CS2R R62, SRZ ;  /* 0x00000000003e7805 */ /* 0x000fe4000001ff00 */
[----:B------:R-:W-:-:S02]  /*1800*/  CS2R R64, SRZ ;  /* 0x0000000000407805 */ /* 0x000fc4000001ff00 */
[----:B------:R-:W-:Y:S01]  /*1810*/  CS2R R66, SRZ ;  /* 0x0000000000427805 */ /* 0x000fe2000001ff00 */
[----:B------:R-:W-:Y:S01]  /*1820*/  UMOV UR12, UR6 ;  /* 0x00000006000c7c82 */ /* 0x000fe20008000000 */
[----:B------:R-:W-:Y:S01]  /*1830*/  CS2R R68, SRZ ;  /* 0x0000000000447805 */ /* 0x000fe2000001ff00 */
[----:B------:R-:W-:Y:S01]  /*1840*/  UMOV UR14, UR7 ;  /* 0x00000007000e7c82 */ /* 0x000fe20008000000 */
[----:B------:R-:W-:Y:S01]  /*1850*/  IMAD.MOV.U32 R70, RZ, RZ, RZ ;  /* 0x000000ffff467224 */ /* 0x000fe200078e00ff */
[----:B------:R-:W-:Y:S01]  /*1860*/  QGMMA.64x64x32.F32.E5M2.E5M2 R24, gdesc[UR12], RZ, !UPT ;  /* 0x00e000000c1879f3 */ /* 0x000fe2000c7038ff */
[----:B------:R-:W-:Y:S01]  /*1870*/  UIADD3 UR12, UR6, 0x2, URZ ;  /* 0x00000002060c7890 */ /* 0x000fe2000fffe03f */
[----:B------:R-:W-:Y:S01]  /*1880*/  IMAD.MOV.U32 R72, RZ, RZ, RZ ;  /* 0x000000ffff487224 */ /* 0x000fe200078e00ff */
[----:B------:R-:W-:Y:S01]  /*1890*/  UIADD3 UR14, UR7, 0x2, URZ ;  /* 0x00000002070e7890 */ /* 0x000fe2000fffe03f */
[----:B------:R-:W-:Y:S01]  /*18a0*/  CS2R R74, SRZ ;  /* 0x00000000004a7805 */ /* 0x000fe2000001ff00 */
[----:B------:R-:W-:Y:S01]  /*18b0*/  UMOV UR13, 0x40000040 ;  /* 0x40000040000d7882 */ /* 0x000fe20000000000 */
[----:B------:R-:W-:Y:S01]  /*18c0*/  UMOV UR15, 0x40000040 ;  /* 0x40000040000f7882 */ /* 0x000fe20000000000 */
[----:B------:R-:W-:-:S02]  /*18d0*/  CS2R R76, SRZ ;  /* 0x00000000004c7805 */ /* 0x000fc4000001ff00 */
[----:B------:R-:W-:Y:S01]  /*18e0*/  CS2R R78, SRZ ;  /* 0x00000000004e7805 */ /* 0x000fe2000001ff00 */
[----:B------:R-:W-:Y:S02]  /*18f0*/  IMAD.MOV.U32 R80, RZ, RZ, RZ ;  /* 0x000000ffff507224 */ /* 0x000fe400078e00ff */
[----:B------:R-:W-:Y:S01]  /*1900*/  QGMMA.64x64x32.F32.E5M2.E5M2 R24, gdesc[UR12], R24 ;  /* 0x00e000000c1879f3 */ /* 0x000fe20008703818 */
[----:B------:R-:W-:Y:S02]  /*1910*/  UIADD3 UR12, UR6, 0x4, URZ ;  /* 0x00000004060c7890 */ /* 0x000fe4000fffe03f */
[----:B------:R-:W-:Y:S01]  /*1920*/  UIADD3 UR14, UR7, 0x4, URZ ;  /* 0x00000004070e7890 */ /* 0x000fe2000fffe03f */
[----:B------:R-:W-:Y:S01]  /*1930*/  UMOV UR13, 0x40000040 ;  /* 0x40000040000d7882 */ /* 0x000fe20000000000 */
[----:B------:R-:W-:-:S07]  /*1940*/  UMOV UR15, 0x40000040 ;  /* 0x40000040000f7882 */ /* 0x000fce0000000000 */
[----:B------:R-:W-:Y:S01]  /*1950*/  QGMMA.64x64x32.F32.E5M2.E5M2 R24, gdesc[UR12], R24 ;  /* 0x00e000000c1879f3 */ /* 0x000fe20008703818 */
[----:B------:R-:W-:Y:S02]  /*1960*/  UIADD3 UR14, UR7, 0x6, URZ ;  /* 0x00000006070e7890 */ /* 0x000fe4000fffe03f */
[----:B------:R-:W-:Y:S01]  /*1970*/  UIADD3 UR12, UR6, 0x6, URZ ;  /* 0x00000006060c7890 */ /* 0x000fe2000fffe03f */
[----:B------:R-:W-:Y:S01]  /*1980*/  ULDC UR7, c[0x0][0x50c] ;  /* 0x0001430000077ab9 */ /* 0x000fe20000000800 */
[----:B------:R-:W-:Y:S01]  /*1990*/  UMOV UR13, 0x40000040 ;  /* 0x40000040000d7882 */ /* 0x000fe20000000000 */
[----:B------:R-:W-:Y:S01]  /*19a0*/  UISETP.NE.AND UP0, UPT, UR7, 0x4, UPT ;  /* 0x000000040700788c */ /* 0x000fe2000bf05270 */
[----:B------:R-:W-:Y:S01]  /*19b0*/  UMOV UR15, 0x40000040 ;  /* 0x40000040000f7882 */ /* 0x000fe20000000000 */
[----:B------:R-:W-:Y:S02]  /*19c0*/  UMOV UR6, 0x4 ;  /* 0x0000000400067882 */ /* 0x000fe40000000000 */
[----:B------:R-:W-:-:S06]  /*19d0*/  USEL UR7, URZ, 0x1, UP0 ;  /* 0x000000013f077887 */ /* 0x000fcc0008000000 */
[----:B------:R-:W-:Y:S01]  /*19e0*/  ISETP.NE.AND P0, PT, RZ, UR7, PT ;  /* 0x00000007ff007c0c */ /* 0x000fe2000bf05270 */
[----:B------:R-:W-:-:S12]  /*19f0*/  QGMMA.64x64x32.F32.E5M2.E5M2 R24, gdesc[UR12], R24, gsb0 ;  /* 0x00e000000c1879f3 */ /* 0x000fd80008003818 */
[----:B------:R-:W-:Y:S05]  /*1a00*/  @!P0 BRA `(.L_x_23) ;  /* 0x0000000000888947 */ /* 0x000fea0003800000 */
[----:B------:R-:W-:Y:S02]  /*1a10*/  WARPGROUP.DEPBAR.LE gsb0, 0x0 ;  /* 0x00008000000079c5 */ /* 0x000fe40000010000 */
[----:B------:R-:W-:-:S01]  /*1a20*/  FADD R79, RZ, R24 ;  /* 0x00000018ff4f7221 */ /* 0x000fc20000000000 */
[----:B------:R-:W-:Y:S01]  /*1a30*/  FADD R80, RZ, R25 ;  /* 0x00000019ff507221 */ /* 0x000fe20000000000 */
        /* <DEDUP_REMOVED lines=30> */
[----:B------:R-:W-:-:S06]  /*1c20*/  UMOV UR6, URZ ;  /* 0x0000003f00067c82 */ /* 0x000fcc0008000000 */
.L_x_23:
[----:B------:R-:W-:-:S04]  /*1c30*/  UIADD3 UR18, UR5, 0x1, URZ ;  /* 0x0000000105127890 */ /* 0x000fc8000fffe03f */
[----:B------:R-:W-:-:S04]  /*1c40*/  UISETP.NE.AND UP0, UPT, UR18, 0x9, UPT ;  /* 0x000000091200788c */ /* 0x000fc8000bf05270 */
[----:B------:R-:W-:Y:S02]  /*1c50*/  USEL UR8, URZ, 0x1, UP0 ;  /* 0x000000013f087887 */ /* 0x000fe40008000000 */
[----:B------:R-:W-:Y:S02]  /*1c60*/  USEL UR18, UR18, URZ, UP0 ;  /* 0x0000003f12127287 */ /* 0x000fe40008000000 */
[----:B------:R-:W-:-:S06]  /*1c70*/  ULOP3.LUT UR8, UR4, UR8, URZ, 0x3c, !UPT ;  /* 0x0000000804087292 */ /* 0x000fcc000f8e3c3f */
[----:B------:R-:W-:Y:S01]  /*1c80*/  IMAD.U32 R14, RZ, RZ, UR8 ;  /* 0x00000008ff0e7e24 */ /* 0x000fe2000f8e00ff */
[----:B------:R-:W-:-:S06]  /*1c90*/  UMOV UR8, 0x1 ;  /* 0x0000000100087882 */ /* 0x000fcc0000000000 */
.L_x_18:
[----:B------:R-:W-:-:S04]  /*1ca0*/  UISETP.LT.AND UP0, UPT, UR9, 0x1, UPT ;  /* 0x000000010900788c */ /* 0x000fc8000bf01270 */
[----:B------:R-:W-:-:S04]  /*1cb0*/  USEL UR12, UR9, 0x1, UP0 ;  /* 0x00000001090c7887 */ /* 0x000fc80008000000 */
[----:B------:R-:W-:-:S04]  /*1cc0*/  UIADD3 UR12, UR9, -UR12, URZ ;  /* 0x8000000c090c7290 */ /* 0x000fc8000fffe03f */
[----:B------:R-:W-:-:S06]  /*1cd0*/  UISETP.GE.AND UP0, UPT, UR12, 0x1, UPT ;  /* 0x000000010c00788c */ /* 0x000fcc000bf06270 */
[----:B------:R-:W-:-:S13]  /*1ce0*/  PLOP3.LUT P0, PT, PT, PT, UP0, 0x80, 0x0 ;  /* 0x000000000000781c */ /* 0x000fda0003f0f008 */
[----:B------:R-:W-:Y:S05]  /*1cf0*/  @!P0 BRA `(.L_x_24) ;  /* 0x0000000400b88947 */ /* 0x000fea0003800000 */
[----:B01----:R-:W-:Y:S01]  /*1d00*/  IMAD.U32 R8, RZ, RZ, UR12 ;  /* 0x0000000cff087e24 */ /* 0x003fe2000f8e00ff */
[----:B------:R-:W-:Y:S01]  /*1d10*/  ULDC UR19, c[0x0][0x50c] ;  /* 0x0001430000137ab9 */ /* 0x000fe20000000800 */
[----:B------:R-:W-:-:S07]  /*1d20*/  IMAD.U32 R9, RZ, RZ, UR5 ;  /* 0x00000005ff097e24 */ /* 0x000fce000f8e00ff */
.L_x_32:
[----:B------:R-:W-:-:S13]  /*1d30*/  ISETP.NE.AND P1, PT, R81, 0x3, PT ;  /* 0x000000035100780c */ /* 0x000fda0003f25270 */
[----:B------:R-:W-:Y:S05]  /*1d40*/  @!P1 BRA `(.L_x_25) ;  /* 0x0000000000049947 */ /* 0x000fea0003800000 */
[----:B------:R-:W-:Y:S01]  /*1d50*/  BPT.TRAP 0x1 ;  /* 0x000000040000795c */ /* 0x000fe20000300000 */
.L_x_25:
[----:B------:R-:W0:Y:S01]  /*1d60*/  S2UR UR12, SR_CgaCtaId ;  /* 0x00000000000c79c3 */ /* 0x000e220000008800 */
[----:B------:R-:W-:Y:S01]  /*1d70*/  UMOV UR10, 0x400 ;  /* 0x00000400000a7882 */ /* 0x000fe20000000000 */
[----:B------:R-:W-:Y:S01]  /*1d80*/  SHF.L.U32 R10, R14, 0x1f, RZ ;  /* 0x0000001f0e0a7819 */ /* 0x000fe200000006ff */
[----:B0-----:R-:W-:-:S04]  /*1d90*/  ULEA UR10, UR12, UR10, 0x18 ;  /* 0x0000000a0c0a7291 */ /* 0x001fc8000f8ec03f */
[----:B------:R-:W-:-:S09]  /*1da0*/  ULEA UR12, UR18, UR10, 0x3 ;  /* 0x0000000a120c7291 */ /* 0x000fd2000f8e183f */
[----:B------:R0:W1:Y:S01]  /*1db0*/  SYNCS.PHASECHK.TRANS64.TRYWAIT P0, [UR12], R10 ;  /* 0x0000000aff0075a7 */ /* 0x000062000800014c */
[----:B------:R-:W-:Y:S05]  /*1dc0*/  @!P1 BRA `(.L_x_26) ;  /* 0x0000000000049947 */ /* 0x000fea0003800000 */
[----:B------:R-:W-:Y:S01]  /*1dd0*/  BPT.TRAP 0x1 ;  /* 0x000000040000795c */ /* 0x000fe20000300000 */
.L_x_26:
[----:B-1----:R-:W-:Y:S05]  /*1de0*/  @P0 BRA `(.L_x_27) ;  /* 0x0000000000080947 */ /* 0x002fea0003800000 */
[----:B------:R-:W1:Y:S02]  /*1df0*/  SYNCS.PHASECHK.TRANS64.TRYWAIT P0, [UR12], R10 ;  /* 0x0000000aff0075a7 */ /* 0x000e64000800014c */
[----:B-1----:R-:W-:Y:S05]  /*1e00*/  @!P0 BRA `(.L_x_28) ;  /* 0x0000005000bc8947 */ /* 0x002fea0003800000 */
.L_x_27:
[----:B------:R-:W-:Y:S01]  /*1e10*/  UIADD3 UR12, UR10, 0x24180, URZ ;  /* 0x000241800a0c7890 */ /* 0x000fe2000fffe03f */
[----:B------:R-:W-:Y:S01]  /*1e20*/  WARPGROUP.ARRIVE ;  /* 0x00000000000079c5 */ /* 0x000fe20000000000 */
[----:B------:R-:W-:Y:S02]  /*1e30*/  UISETP.NE.AND UP0, UPT, UR7, URZ, UPT ;  /* 0x0000003f0700728c */ /* 0x000fe4000bf05270 */
[----:B------:R-:W-:Y:S02]  /*1e40*/  USHF.R.U32.HI UR12, URZ, 0x4, UR12 ;  /* 0x000000043f0c7899 */ /* 0x000fe4000801160c */
[----:B------:R-:W-:Y:S02]  /*1e50*/  USEL UR8, UR8, URZ, !UP0 ;  /* 0x0000003f08087287 */ /* 0x000fe4000c000000 */
[----:B------:R-:W-:Y:S02]  /*1e60*/  ULOP3.LUT UR12, UR12, 0x3fff, URZ, 0xc0, !UPT ;  /* 0x00003fff0c0c7892 */ /* 0x000fe4000f8ec03f */
[----:B------:R-:W-:-:S02]  /*1e70*/  UISETP.NE.U32.AND UP0, UPT, UR8, URZ, UPT ;  /* 0x0000003f0800728c */ /* 0x000fc4000bf05070 */
[----:B------:R-:W-:Y:S02]  /*1e80*/  ULOP3.LUT UR7, UR11, 0x10000, URZ, 0xfc, !UPT ;  /* 0x000100000b077892 */ /* 0x000fe4000f8efc3f */
[----:B------:R-:W-:Y:S02]  /*1e90*/  ULOP3.LUT UR8, UR12, 0x10000, URZ, 0xfc, !UPT ;  /* 0x000100000c087892 */ /* 0x000fe4000f8efc3f */
[----:B------:R-:W-:Y:S02]  /*1ea0*/  ULEA UR7, UR18, UR7, 0xa ;  /* 0x0000000712077291 */ /* 0x000fe4000f8e503f */
[----:B------:R-:W-:Y:S01]  /*1eb0*/  ULEA UR8, UR18, UR8, 0x9 ;  /* 0x0000000812087291 */ /* 0x000fe2000f8e483f */
[----:B------:R-:W-:Y:S01]  /*1ec0*/  UMOV UR13, 0x40000040 ;  /* 0x40000040000d7882 */ /* 0x000fe20000000000 */
[----:B------:R-:W-:Y:S01]  /*1ed0*/  UMOV UR15, 0x40000040 ;  /* 0x40000040000f7882 */ /* 0x000fe20000000000 */
[----:B------:R-:W-:Y:S02]  /*1ee0*/  UIADD3 UR6, UR6, 0x4, URZ ;  /* 0x0000000406067890 */ /* 0x000fe4000fffe03f */
[----:B------:R-:W-:-:S02]  /*1ef0*/  UMOV UR12, UR7 ;  /* 0x00000007000c7c82 */ /* 0x000fc40008000000 */
[----:B------:R-:W-:Y:S02]  /*1f00*/  UMOV UR14, UR8 ;  /* 0x00000008000e7c82 */ /* 0x000fe40008000000 */
[----:B------:R-:W-:Y:S01]  /*1f10*/  QGMMA.64x64x32.F32.E5M2.E5M2 R24, gdesc[UR12], R24, UP0 ;  /* 0x00e000000c1879f3 */ /* 0x000fe2000bf03818 */
[----:B------:R-:W-:Y:S02]  /*1f20*/  UIADD3 UR12, UR7, 0x2, URZ ;  /* 0x00000002070c7890 */ /* 0x000fe4000fffe03f */
[----:B------:R-:W-:Y:S01]  /*1f30*/  UIADD3 UR14, UR8, 0x2, URZ ;  /* 0x00000002080e7890 */ /* 0x000fe2000fffe03f */
[----:B------:R-:W-:Y:S01]  /*1f40*/  UMOV UR13, 0x40000040 ;  /* 0x40000040000d7882 */ /* 0x000fe20000000000 */
[----:B------:R-:W-:Y:S01]  /*1f50*/  UMOV UR15, 0x40000040 ;  /* 0x40000040000f7882 */ /* 0x000fe20000000000 */
[----:B------:R-:W-:-:S06]  /*1f60*/  UISETP.NE.AND UP0, UPT, UR6, UR19, UPT ;  /* 0x000000130600728c */ /* 0x000fcc000bf05270 */
        /* <DEDUP_REMOVED lines=8> */
[----:B------:R-:W-:Y:S01]  /*1ff0*/  UMOV UR13, 0x40000040 ;  /* 0x40000040000d7882 */ /* 0x000fe20000000000 */
[----:B------:R-:W-:Y:S01]  /*2000*/  UMOV UR15, 0x40000040 ;  /* 0x40000040000f7882 */ /* 0x000fe20000000000 */
[----:B------:R-:W-:-:S06]  /*2010*/  USEL UR7, URZ, 0x1, UP0 ;  /* 0x000000013f077887 */ /* 0x000fcc0008000000 */
[----:B------:R-:W-:Y:S01]  /*2020*/  ISETP.NE.AND P0, PT, RZ, UR7, PT ;  /* 0x00000007ff007c0c */ /* 0x000fe2000bf05270 */
[----:B------:R-:W-:Y:S03]  /*2030*/  QGMMA.64x64x32.F32.E5M2.E5M2 R24, gdesc[UR12], R24, gsb0 ;  /* 0x00e000000c1879f3 */ /* 0x000fe60008003818 */
[----:B------:R-:W-:-:S09]  /*2040*/  WARPGROUP.DEPBAR.LE gsb0, 0x1 ;  /* 0x00008000000079c5 */ /* 0x000fd20000010100 */
[----:B------:R-:W-:Y:S05]  /*2050*/  @!P0 BRA `(.L_x_29) ;  /* 0x0000000000888947 */ /* 0x000fea0003800000 */
[----:B------:R-:W-:Y:S02]  /*2060*/  WARPGROUP.DEPBAR.LE gsb0, 0x0 ;  /* 0x00008000000079c5 */ /* 0x000fe40000010000 */
[----:B------:R-:W-:-:S01]  /*2070*/  FADD R79, R24, R79 ;  /* 0x0000004f184f7221 */ /* 0x000fc20000000000 */
[----:B------:R-:W-:Y:S01]  /*2080*/  FADD R80, R25, R80 ;  /* 0x0000005019507221 */ /* 0x000fe20000000000 */
        /* <DEDUP_REMOVED lines=30> */
[----:B------:R-:W-:-:S06]  /*2270*/  UMOV UR6, URZ ;  /* 0x0000003f00067c82 */ /* 0x000fcc0008000000 */
.L_x_29:
[----:B------:R-:W-:Y:S05]  /*2280*/  @!P1 BRA `(.L_x_30) ;  /* 0x0000000000049947 */ /* 0x000fea0003800000 */
[----:B------:R-:W-:Y:S01]  /*2290*/  BPT.TRAP 0x1 ;  /* 0x000000040000795c */ /* 0x000fe20000300000 */
.L_x_30:
[----:B------:R-:W-:-:S13]  /*22a0*/  ISETP.NE.AND P0, PT, R6, RZ, PT ;  /* 0x000000ff0600720c */ /* 0x000fda0003f05270 */
[----:B01----:R-:W-:-:S05]  /*22b0*/  @P0 LEA R10, R9, UR10, 0x3 ;  /* 0x0000000a090a0c11 */ /* 0x003fca000f8e18ff */
[----:B------:R-:W-:-:S05]  /*22c0*/  @P0 VIADD R10, R10, 0x48 ;  /* 0x000000480a0a0836 */ /* 0x000fca0000000000 */
[----:B------:R-:W-:-:S04]  /*22d0*/  @P0 PRMT R10, R3, 0x654, R10 ;  /* 0x00000654030a0816 */ /* 0x000fc8000000000a */
[----:B------:R0:W-:Y:S01]  /*22e0*/  @P0 SYNCS.ARRIVE.TRANS64.RED.A1T0 RZ, [R10+URZ], RZ ;  /* 0x000000ff0aff09a7 */ /* 0x0001e2000810043f */
[----:B------:R-:W-:-:S13]  /*22f0*/  ISETP.GT.U32.AND P0, PT, R2, 0x1, PT ;  /* 0x000000010200780c */ /* 0x000fda0003f04070 */
[----:B0-----:R-:W-:Y:S05]  /*2300*/  @P0 BRA `(.L_x_31) ;  /* 0x0000000000040947 */ /* 0x001fea0003800000 */
[----:B------:R-:W-:Y:S01]  /*2310*/  BPT.TRAP 0x1 ;  /* 0x000000040000795c */ /* 0x000fe20000300000 */
.L_x_31:
[----:B------:R-:W-:Y:S01]  /*2320*/  UIADD3 UR18, UR18, 0x1, URZ ;  /* 0x0000000112127890 */ /* 0x000fe2000fffe03f */
[C---:B------:R-:W-:Y:S01]  /*2330*/  ISETP.GT.AND P1, PT, R8.reuse, 0x1, PT ;  /* 0x000000010800780c */ /* 0x040fe20003f24270 */
[----:B------:R-:W-:Y:S02]  /*2340*/  VIADD R9, R9, 0x1 ;  /* 0x0000000109097836 */ /* 0x000fe40000000000 */
[----:B------:R-:W-:Y:S01]  /*2350*/  UISETP.NE.AND UP0, UPT, UR18, 0x9, UPT ;  /* 0x000000091200788c */ /* 0x000fe2000bf05270 */
[----:B------:R-:W-:Y:S02]  /*2360*/  VIADD R8, R8, 0xffffffff ;  /* 0xffffffff08087836 */ /* 0x000fe40000000000 */
[C---:B------:R-:W-:Y:S01]  /*2370*/  ISETP.NE.AND P0, PT, R9.reuse, 0x9, PT ;  /* 0x000000090900780c */ /* 0x040fe20003f05270 */
[----:B------:R-:W-:Y:S02]  /*2380*/  USEL UR8, URZ, 0x1, UP0 ;  /* 0x000000013f087887 */ /* 0x000fe40008000000 */
[----:B------:R-:W-:Y:S01]  /*2390*/  USEL UR18, UR18, URZ, UP0 ;  /* 0x0000003f12127287 */ /* 0x000fe20008000000 */
[----:B------:R-:W-:-:S03]  /*23a0*/  SEL R9, R9, RZ, P0 ;  /* 0x000000ff09097207 */ /* 0x000fc60000000000 */
[----:B------:R-:W-:Y:S01]  /*23b0*/  LOP3.LUT R14, R14, UR8, RZ, 0x3c, !PT ;  /* 0x000000080e0e7c12 */ /* 0x000fe2000f8e3cff */
[----:B------:R-:W-:Y:S01]  /*23c0*/  UMOV UR8, 0x1 ;  /* 0x0000000100087882 */ /* 0x000fe20000000000 */
[----:B------:R-:W-:Y:S06]  /*23d0*/  @P1 BRA `(.L_x_32) ;  /* 0xfffffff800541947 */ /* 0x000fec000383ffff */
.L_x_24:
[----:B------:R-:W-:Y:S01]  /*23e0*/  UISETP.NE.AND UP0, UPT, UR6, URZ, UPT ;  /* 0x0000003f0600728c */ /* 0x000fe2000bf05270 */
[----:B01----:R-:W0:Y:S03]  /*23f0*/  LDC R8, c[0x0][0x28c] ;  /* 0x0000a300ff087b82 */ /* 0x003e260000000800 */
[----:B------:R-:W-:-:S06]  /*2400*/  USEL UR6, URZ, 0x1, !UP0 ;  /* 0x000000013f067887 */ /* 0x000fcc000c000000 */
[----:B------:R-:W-:Y:S02]  /*2410*/  ISETP.NE.AND P0, PT, RZ, UR6, PT ;  /* 0x00000006ff007c0c */ /* 0x000fe4000bf05270 */
[----:B0-----:R-:W-:-:S11]  /*2420*/  ISETP.GE.AND P1, PT, R8, 0x1, PT ;  /* 0x000000010800780c */ /* 0x001fd60003f26270 */
[----:B------:R-:W-:Y:S05]  /*2430*/  @!P0 BRA `(.L_x_33) ;  /* 0x0000000000848947 */ /* 0x000fea0003800000 */
[----:B------:R-:W-:Y:S02]  /*2440*/  WARPGROUP.DEPBAR.LE gsb0, 0x0 ;  /* 0x00008000000079c5 */ /* 0x000fe40000010000 */
[----:B------:R-:W-:Y:S01]  /*2450*/  FADD R79, R24, R79 ;  /* 0x0000004f184f7221 */ /* 0x000fe20000000000 */
        /* <DEDUP_REMOVED lines=30> */
[----:B------:R-:W-:-:S07]  /*2640*/  FADD R16, R16, R55 ;  /* 0x0000003710107221 */ /* 0x000fce0000000000 */
.L_x_33:
[----:B------:R-:W-:Y:S02]  /*2650*/  WARPGROUP.DEPBAR.LE gsb0, 0x0 ;  /* 0x00008000000079c5 */ /* 0x000fe40000010000 */
[----:B------:R-:W-:Y:S05]  /*2660*/  @!P1 BRA `(.L_x_34) ;  /* 0x0000000000549947 */ /* 0x000fea0003800000 */
[----:B------:R-:W-:-:S13]  /*2670*/  ISETP.NE.AND P0, PT, R81, 0x3, PT ;  /* 0x000000035100780c */ /* 0x000fda0003f05270 */
[----:B------:R-:W-:Y:S05]  /*2680*/  @!P0 BRA `(.L_x_35) ;  /* 0x0000000000048947 */ /* 0x000fea0003800000 */
[----:B------:R-:W-:Y:S01]  /*2690*/  BPT.TRAP 0x1 ;  /* 0x000000040000795c */ /* 0x000fe20000300000 */
.L_x_35:
[----:B------:R-:W-:Y:S01]  /*26a0*/  ISETP.NE.AND P0, PT, R6, RZ, PT ;  /* 0x000000ff0600720c */ /* 0x000fe20003f05270 */
[----:B------:R-:W-:Y:S01]  /*26b0*/  BSSY B0, `(.L_x_36) ;  /* 0x000000e000007945 */ /* 0x000fe20003800000 */
[----:B------:R-:W-:-:S11]  /*26c0*/  ISETP.GT.U32.AND P1, PT, R2, 0x1, PT ;  /* 0x000000010200780c */ /* 0x000fd60003f24070 */
[----:B------:R-:W-:Y:S05]  /*26d0*/  @!P0 BRA `(.L_x_37) ;  /* 0x00000000002c8947 */ /* 0x000fea0003800000 */
[----:B------:R-:W-:-:S04]  /*26e0*/  UISETP.LT.AND UP0, UPT, UR9, 0x1, UPT ;  /* 0x000000010900788c */ /* 0x000fc8000bf01270 */
[----:B------:R-:W-:-:S04]  /*26f0*/  USEL UR8, UR9, 0x1, UP0 ;  /* 0x0000000109087887 */ /* 0x000fc80008000000 */
[----:B------:R-:W-:-:S04]  /*2700*/  UIADD3 UR8, UR5, UR9, -UR8 ;  /* 0x0000000905087290 */ /* 0x000fc8000fffe808 */
[----:B------:R-:W-:-:S04]  /*2710*/  UIMAD.WIDE.U32 UR6, UR8, 0x38e38e39, URZ ;  /* 0x38e38e39080678a5 */ /* 0x000fc8000f8e003f */
[----:B------:R-:W-:-:S04]  /*2720*/  USHF.R.U32.HI UR6, URZ, 0x1, UR7 ;  /* 0x000000013f067899 */ /* 0x000fc80008011607 */
[----:B------:R-:W-:-:S04]  /*2730*/  UIMAD UR8, UR6, -0x9, UR8 ;  /* 0xfffffff7060878a4 */ /* 0x000fc8000f8e0208 */
[----:B------:R-:W-:-:S04]  /*2740*/  ULEA UR8, UR8, UR10, 0x3 ;  /* 0x0000000a08087291 */ /* 0x000fc8000f8e183f */
[----:B------:R-:W-:-:S06]  /*2750*/  UIADD3 UR8, UR8, 0x48, URZ ;  /* 0x0000004808087890 */ /* 0x000fcc000fffe03f */
[----:B------:R-:W-:-:S05]  /*2760*/  IMAD.U32 R8, RZ, RZ, UR8 ;  /* 0x00000008ff087e24 */ /* 0x000fca000f8e00ff */
[----:B------:R-:W-:-:S04]  /*2770*/  PRMT R8, R3, 0x654, R8 ;  /* 0x0000065403087816 */ /* 0x000fc80000000008 */
[----:B------:R0:W-:Y:S03]  /*2780*/  SYNCS.ARRIVE.TRANS64.RED.A1T0 RZ, [R8+URZ], RZ ;  /* 0x000000ff08ff79a7 */ /* 0x0001e6000810043f */
.L_x_37:
[----:B------:R-:W-:Y:S05]  /*2790*/  BSYNC B0 ;  /* 0x0000000000007941 */ /* 0x000fea0003800000 */
.L_x_36:
[----:B------:R-:W-:Y:S05]  /*27a0*/  @P1 BRA `(.L_x_34) ;  /* 0x0000000000041947 */ /* 0x000fea0003800000 */
[----:B------:R-:W-:Y:S01]  /*27b0*/  BPT.TRAP 0x1 ;  /* 0x000000040000795c */ /* 0x000fe20000300000 */
.L_x_34:
[----:B------:R-:W1:Y:S01]  /*27c0*/  LDC R24, c[0x0][0x288] ;  /* 0x0000a200ff187b82 */ /* 0x000e620000000800 */
[C---:B------:R-:W-:Y:S01]  /*27d0*/  LOP3.LUT R14, R0.reuse, 0x3, RZ, 0xc0, !PT ;  /* 0x00000003000e7812 */ /* 0x040fe200078ec0ff */
[----:B------:R-:W-:Y:S01]  /*27e0*/  IMAD.SHL.U32 R25, R15, 0x40, RZ ;  /* 0x000000400f197824 */ /* 0x000fe200078e00ff */
[--C-:B0-----:R-:W-:Y:S01]  /*27f0*/  SHF.R.U32.HI R8, RZ, 0x2, R0.reuse ;  /* 0x00000002ff087819 */ /* 0x101fe20000011600 */
[----:B------:R-:W-:Y:S01]  /*2800*/  UIADD3 UR5, UR9, UR5, URZ ;  /* 0x0000000509057290 */ /* 0x000fe2000fffe03f */
[----:B------:R-:W-:Y:S01]  /*2810*/  LOP3.LUT R10, R0, 0x60, RZ, 0xc0, !PT ;  /* 0x00000060000a7812 */ /* 0x000fe200078ec0ff */
[----:B------:R-:W-:Y:S01]  /*2820*/  ULDC UR12, c[0x0][0x284] ;  /* 0x0000a100000c7ab9 */ /* 0x000fe20000000800 */
[----:B------:R-:W-:Y:S01]  /*2830*/  SHF.R.U32.HI R11, RZ, 0x7, R0 ;  /* 0x00000007ff0b7819 */ /* 0x000fe20000011600 */
[----:B------:R-:W-:Y:S01]  /*2840*/  UISETP.GT.U32.AND UP0, UPT, UR5, 0x8, UPT ;  /* 0x000000080500788c */ /* 0x000fe2000bf04070 */
[----:B------:R-:W-:Y:S01]  /*2850*/  LOP3.LUT R9, R8, 0x7, RZ, 0xc0, !PT ;  /* 0x0000000708097812 */ /* 0x000fe200078ec0ff */
[----:B------:R-:W-:Y:S01]  /*2860*/  UISETP.GE.U32.AND UP1, UPT, UR9, 0x9, UPT ;  /* 0x000000090900788c */ /* 0x000fe2000bf26070 */
[----:B------:R-:W-:Y:S01]  /*2870*/  SHF.R.U32.HI R10, RZ, 0x1, R10 ;  /* 0x00000001ff0a7819 */ /* 0x000fe2000001160a */
[----:B------:R-:W-:Y:S01]  /*2880*/  UISETP.LT.U32.AND UP0, UPT, UR9, 0x9, UP0 ;  /* 0x000000090900788c */ /* 0x000fe20008701070 */
[----:B------:R-:W-:Y:S01]  /*2890*/  LOP3.LUT R8, R11, 0x1, RZ, 0xc0, !PT ;  /* 0x000000010b087812 */ /* 0x000fe200078ec0ff */
[----:B------:R-:W-:Y:S01]  /*28a0*/  ULDC.64 UR10, c[0x0][0x5d0] ;  /* 0x00017400000a7ab9 */ /* 0x000fe20000000a00 */
[----:B------:R-:W-:Y:S01]  /*28b0*/  IADD3 R27, RZ, -R10, -R9 ;  /* 0x8000000aff1b7210 */ /* 0x000fe20007ffe809 */
[----:B------:R-:W-:Y:S01]  /*28c0*/  UIMAD.WIDE.U32 UR6, UR5, 0x38e38e39, URZ ;  /* 0x38e38e39050678a5 */ /* 0x000fe2000f8e003f */
[----:B------:R-:W-:Y:S01]  /*28d0*/  SHF.R.S32.HI R32, RZ, 0x1f, R73 ;  /* 0x0000001fff207819 */ /* 0x000fe20000011449 */
[----:B------:R-:W-:Y:S01]  /*28e0*/  USEL UR8, URZ, 0x1, !UP0 ;  /* 0x000000013f087887 */ /* 0x000fe2000c000000 */
[C---:B------:R-:W-:Y:S01]  /*28f0*/  IMAD.SHL.U32 R26, R8.reuse, 0x40, RZ ;  /* 0x00000040081a7824 */ /* 0x040fe200078e00ff */
[----:B------:R-:W-:Y:S01]  /*2900*/  USHF.R.U32.HI UR6, URZ, 0x1, UR7 ;  /* 0x000000013f067899 */ /* 0x000fe20008011607 */
[----:B------:R-:W-:Y:S01]  /*2910*/  IMAD R27, R8, -0x40, R27 ;  /* 0xffffffc0081b7824 */ /* 0x000fe200078e021b */
[----:B------:R-:W-:Y:S01]  /*2920*/  ULOP3.LUT UR4, UR4, UR8, URZ, 0x3c, !UPT ;  /* 0x0000000804047292 */ /* 0x000fe2000f8e3c3f */
[----:B------:R-:W-:Y:S01]  /*2930*/  IMAD R8, R32, UR10, RZ ;  /* 0x0000000a20087c24 */ /* 0x000fe2000f8e02ff */
[----:B-1----:R-:W-:Y:S01]  /*2940*/  ISETP.GE.AND P0, PT, R25, R24, PT ;  /* 0x000000181900720c */ /* 0x002fe20003f06270 */
[----:B------:R-:W-:Y:S01]  /*2950*/  IMAD R28, R14, -0x2, R24 ;  /* 0xfffffffe0e1c7824 */ /* 0x000fe200078e0218 */
[----:B------:R-:W-:Y:S01]  /*2960*/  LOP3.LUT R11, R26, 0x40, R9, 0xe2, !PT ;  /* 0x000000401a0b7812 */ /* 0x000fe200078ee209 */
[C---:B------:R-:W-:Y:S01]  /*2970*/  IMAD.SHL.U32 R24, R71.reuse, 0x80, RZ ;  /* 0x0000008047187824 */ /* 0x040fe200078e00ff */
[----:B------:R-:W-:Y:S01]  /*2980*/  UIMAD UR5, UR6, -0x9, UR5 ;  /* 0xfffffff7060578a4 */ /* 0x000fe2000f8e0205 */
[----:B------:R-:W-:Y:S01]  /*2990*/  IMAD.SHL.U32 R14, R0, 0x2, RZ ;  /* 0x00000002000e7824 */ /* 0x000fe200078e00ff */
[----:B------:R-:W-:Y:S01]  /*29a0*/  @UP1 ULOP3.LUT UR4, UR4, 0x1, UR6, 0x78, !UPT ;  /* 0x0000000104041892 */ /* 0x000fe2000f8e7806 */
[----:B------:R-:W-:Y:S01]  /*29b0*/  IMAD.WIDE R30, R71, 0x80, RZ ;  /* 0x00000080471e7825 */ /* 0x000fe200078e02ff */
[----:B------:R-:W-:-:S02]  /*29c0*/  ISETP.GE.OR P0, PT, R24, UR12, P0 ;  /* 0x0000000c18007c0c */ /* 0x000fc40008706670 */
[----:B------:R-:W-:Y:S01]  /*29d0*/  LOP3.LUT R14, R25, 0x6, R14, 0xf8, !PT ;  /* 0x00000006190e7812 */ /* 0x000fe200078ef80e */
[C---:B------:R-:W-:Y:S01]  /*29e0*/  IMAD R29, R73.reuse, UR11, R8 ;  /* 0x0000000b491d7c24 */ /* 0x040fe2000f8e0208 */
[----:B------:R-:W-:Y:S01]  /*29f0*/  IADD3 R27, -R24, UR12, R27 ;  /* 0x0000000c181b7c10 */ /* 0x000fe2000fffe11b */
[----:B------:R-:W-:Y:S01]  /*2a00*/  IMAD.IADD R28, R28, 0x1, -R25 ;  /* 0x000000011c1c7824 */ /* 0x000fe200078e0a19 */
[----:B------:R-:W-:Y:S01]  /*2a10*/  SHF.R.S32.HI R15, RZ, 0x1f, R14 ;  /* 0x0000001fff0f7819 */ /* 0x000fe2000001140e */
[----:B------:R-:W-:Y:S01]  /*2a20*/  IMAD.MOV.U32 R26, RZ, RZ, -0x1 ;  /* 0xffffffffff1a7424 */ /* 0x000fe200078e00ff */
[----:B------:R-:W-:Y:S01]  /*2a30*/  LOP3.LUT R33, R30, R11, R10, 0xfe, !PT ;  /* 0x0000000b1e217212 */ /* 0x000fe200078efe0a */
[----:B------:R-:W-:-:S04]  /*2a40*/  IMAD.WIDE.U32 R8, R73, UR10, R14 ;  /* 0x0000000a49087c25 */ /* 0x000fc8000f8e000e */
[----:B------:R-:W-:Y:S01]  /*2a50*/  IMAD.IADD R9, R9, 0x1, R29 ;  /* 0x0000000109097824 */ /* 0x000fe200078e021d */
[----:B------:R-:W-:Y:S06]  /*2a60*/  @P0 BRA `(.L_x_38) ;  /* 0x0000002400940947 */ /* 0x000fec0003800000 */
[----:B------:R-:W0:Y:S01]  /*2a70*/  LDC.64 R24, c[0x0][0x5c8] ;  /* 0x00017200ff187b82 */ /* 0x000e220000000a00 */
[----:B------:R-:W-:Y:S01]  /*2a80*/  ULDC.64 UR6, c[0x0][0x5c0] ;  /* 0x0001700000067ab9 */ /* 0x000fe20000000a00 */
[----:B------:R-:W-:Y:S01]  /*2a90*/  BSSY B0, `(.L_x_38) ;  /* 0x0000262000007945 */ /* 0x000fe20003800000 */
[-C--:B0-----:R-:W-:Y:S02]  /*2aa0*/  IMAD R10, R31, R24.reuse, RZ ;  /* 0x000000181f0a7224 */ /* 0x081fe400078e02ff */
[----:B------:R-:W-:-:S04]  /*2ab0*/  IMAD.WIDE.U32 R8, R33, R24, R8 ;  /* 0x0000001821087225 */ /* 0x000fc800078e0008 */
[----:B------:R-:W-:Y:S01]  /*2ac0*/  IMAD R11, R33, R25, R10 ;  /* 0x00000019210b7224 */ /* 0x000fe200078e020a */
[----:B------:R-:W-:Y:S02]  /*2ad0*/  LEA R10, P0, R24, R8, 0x3 ;  /* 0x00000008180a7211 */ /* 0x000fe400078018ff */
[----:B------:R-:W-:Y:S01]  /*2ae0*/  IADD3 R8, P1, R8, UR6, RZ ;  /* 0x0000000608087c10 */ /* 0x000fe2000ff3e0ff */
[----:B------:R-:W-:Y:S01]  /*2af0*/  IMAD.IADD R9, R9, 0x1, R11 ;  /* 0x0000000109097824 */ /* 0x000fe200078e020b */
[----:B------:R-:W-:-:S04]  /*2b00*/  IADD3 R10, P2, R10, UR6, RZ ;  /* 0x000000060a0a7c10 */ /* 0x000fc8000ff5e0ff */
[----:B------:R-:W-:Y:S02]  /*2b10*/  LEA.HI.X R11, R24, R9, R25, 0x3, P0 ;  /* 0x00000009180b7211 */ /* 0x000fe400000f1c19 */
[----:B----45:R-:W-:Y:S02]  /*2b20*/  FSETP.NEU.AND P0, PT, R12, RZ, PT ;  /* 0x000000ff0c00720b */ /* 0x030fe40003f0d000 */
[----:B------:R-:W-:Y:S02]  /*2b30*/  IADD3.X R9, R9, UR7, RZ, P1, !PT ;  /* 0x0000000709097c10 */ /* 0x000fe40008ffe4ff */
[----:B------:R-:W-:-:S09]  /*2b40*/  IADD3.X R11, R11, UR7, RZ, P2, !PT ;  /* 0x000000070b0b7c10 */ /* 0x000fd200097fe4ff */
[----:B------:R-:W-:Y:S05]  /*2b50*/  @!P0 BRA `(.L_x_39) ;  /* 0x0000001c00148947 */ /* 0x000fea0003800000 */
[----:B------:R-:W-:Y:S01]  /*2b60*/  ULDC.64 UR6, c[0x0][0x5b8] ;  /* 0x00016e0000067ab9 */ /* 0x000fe20000000a00 */
[----:B------:R-:W-:Y:S01]  /*2b70*/  ISETP.GE.AND P0, PT, R28, 0x1, PT ;  /* 0x000000011c00780c */ /* 0x000fe20003f06270 */
[----:B------:R-:W-:Y:S01]  /*2b80*/  IMAD R32, R32, UR6, RZ ;  /* 0x0000000620207c24 */ /* 0x000fe2000f8e02ff */
[----:B------:R-:W-:Y:S01]  /*2b90*/  ULDC.64 UR10, c[0x0][0x5a8] ;  /* 0x00016a00000a7ab9 */ /* 0x000fe20000000a00 */
[----:B------:R-:W-:Y:S01]  /*2ba0*/  IMAD.WIDE.U32 R24, R73, UR6, R14 ;  /* 0x0000000649187c25 */ /* 0x000fe2000f8e000e */
[----:B------:R-:W-:Y:S01]  /*2bb0*/  ISETP.LT.OR P3, PT, R27, 0x1, !P0 ;  /* 0x000000011b00780c */ /* 0x000fe20004761670 */
[----:B------:R-:W-:Y:S02]  /*2bc0*/  BSSY B1, `(.L_x_40) ;  /* 0x000000c000017945 */ /* 0x000fe40003800000 */
[----:B------:R-:W-:Y:S01]  /*2bd0*/  IMAD R73, R73, UR7, R32 ;  /* 0x0000000749497c24 */ /* 0x000fe2000f8e0220 */
[----:B------:R-:W-:Y:S02]  /*2be0*/  ULDC.64 UR6, c[0x0][0x5b0] ;  /* 0x00016c0000067ab9 */ /* 0x000fe40000000a00 */
[----:B------:R-:W-:-:S02]  /*2bf0*/  IMAD R29, R31, UR6, RZ ;  /* 0x000000061f1d7c24 */ /* 0x000fc4000f8e02ff */
[----:B------:R-:W-:Y:S02]  /*2c00*/  IMAD.IADD R25, R25, 0x1, R73 ;  /* 0x0000000119197824 */ /* 0x000fe400078e0249 */
[C---:B------:R-:W-:Y:S02]  /*2c10*/  IMAD R29, R33.reuse, UR7, R29 ;  /* 0x00000007211d7c24 */ /* 0x040fe4000f8e021d */
[----:B------:R-:W-:-:S03]  /*2c20*/  IMAD.WIDE.U32 R14, R33, UR6, R24 ;  /* 0x00000006210e7c25 */ /* 0x000fc6000f8e0018 */
[----:B------:R-:W-:-:S04]  /*2c30*/  IADD3 R14, P1, R14, UR10, RZ ;  /* 0x0000000a0e0e7c10 */ /* 0x000fc8000ff3e0ff */
[--C-:B------:R-:W-:Y:S02]  /*2c40*/  IADD3.X R15, R15, UR11, R29.reuse, P1, !PT ;  /* 0x0000000b0f0f7c10 */ /* 0x100fe40008ffe41d */
[----:B------:R-:W-:Y:S01]  /*2c50*/  PRMT R29, RZ, 0x7610, R29 ;  /* 0x00007610ff1d7816 */ /* 0x000fe2000000001d */
[----:B------:R-:W-:Y:S06]  /*2c60*/  @P3 BRA `(.L_x_41) ;  /* 0x0000000000043947 */ /* 0x000fec0003800000 */
[----:B------:R0:W5:Y:S02]  /*2c70*/  LDG.E.U8 R29, desc[UR16][R14.64] ;  /* 0x000000100e1d7981 */ /* 0x000164000c1e1100 */
.L_x_41:
[----:B------:R-:W-:Y:S05]  /*2c80*/  BSYNC B1 ;  /* 0x0000000000017941 */ /* 0x000fea0003800000 */
.L_x_40:
[----:B-----5:R-:W-:Y:S01]  /*2c90*/  LOP3.LUT R29, R29, 0xff, RZ, 0xc0, !PT ;  /* 0x000000ff1d1d7812 */ /* 0x020fe200078ec0ff */
[----:B------:R-:W-:Y:S01]  /*2ca0*/  BSSY B1, `(.L_x_42) ;  /* 0x000000c000017945 */ /* 0x000fe20003800000 */
[----:B------:R-:W-:Y:S02]  /*2cb0*/  ISETP.GE.AND P1, PT, R28, 0x2, PT ;  /* 0x000000021c00780c */ /* 0x000fe40003f26270 */
[----:B------:R-:W-:Y:S02]  /*2cc0*/  F2FP.F16.E5M2.UNPACK_B R29, R29 ;  /* 0x0000001dff1d723e */ /* 0x000fe400020004ff */
[----:B------:R-:W-:-:S03]  /*2cd0*/  ISETP.LT.OR P2, PT, R27, 0x1, !P1 ;  /* 0x000000011b00780c */ /* 0x000fc60004f41670 */
[----:B------:R-:W-:-:S05]  /*2ce0*/  HADD2.F32 R29, -RZ, R29.H0_H0 ;  /* 0x2000001dff1d7230 */ /* 0x000fca0000004100 */
[----:B------:R-:W-:Y:S01]  /*2cf0*/  FMUL R32, R29, R12 ;  /* 0x0000000c1d207220 */ /* 0x000fe20000400000 */
[----:B------:R-:W-:-:S03]  /*2d00*/  PRMT R29, RZ, 0x7610, R29 ;  /* 0x00007610ff1d7816 */ /* 0x000fc6000000001d */
[----:B--2---:R-:W-:-:S05]  /*2d10*/  FFMA R32, R79, R7, R32 ;  /* 0x000000074f207223 */ /* 0x004fca0000000020 */
[----:B------:R-:W-:-:S05]  /*2d20*/  F2FP.SATFINITE.E5M2.F32.PACK_AB_MERGE_C R35, RZ, R32, RZ ;  /* 0x00000020ff23723e */ /* 0x000fca00048060ff */
[----:B------:R1:W-:Y:S01]  /*2d30*/  @!P3 STG.E.U8 desc[UR16][R8.64], R35 ;  /* 0x000000230800b986 */ /* 0x0003e2000c101110 */
[----:B------:R-:W-:Y:S05]  /*2d40*/  @P2 BRA `(.L_x_43) ;  /* 0x0000000000042947 */ /* 0x000fea0003800000 */
[----:B------:R2:W5:Y:S02]  /*2d50*/  LDG.E.U8 R29, desc[UR16][R14.64+0x1] ;  /* 0x000001100e1d7981 */ /* 0x000564000c1e1100 */
.L_x_43:
[----:B------:R-:W-:Y:S05]  /*2d60*/  BSYNC B1 ;  /* 0x0000000000017941 */ /* 0x000fea0003800000 */
.L_x_42:
[----:B-----5:R-:W-:Y:S01]  /*2d70*/  LOP3.LUT R29, R29, 0xff, RZ, 0xc0, !PT ;  /* 0x000000ff1d1d7812 */ /* 0x020fe200078ec0ff */
[----:B------:R-:W-:Y:S01]  /*2d80*/  BSSY B1, `(.L_x_44) ;  /* 0x0000012000017945 */ /* 0x000fe20003800000 */
[----:B------:R-:W-:Y:S02]  /*2d90*/  IADD3 R33, P3, R33, 0x8, RZ ;  /* 0x0000000821217810 */ /* 0x000fe40007f7e0ff */
[----:B------:R-:W-:Y:S02]  /*2da0*/  F2FP.F16.E5M2.UNPACK_B R29, R29 ;  /* 0x0000001dff1d723e */ /* 0x000fe400020004ff */
[----:B------:R-:W-:Y:S01]  /*2db0*/  ISETP.LT.OR P0, PT, R27, 0x9, !P0 ;  /* 0x000000091b00780c */ /* 0x000fe20004701670 */
[----:B------:R-:W-:Y:S02]  /*2dc0*/  IMAD.X R30, RZ, RZ, R31, P3 ;  /* 0x000000ffff1e7224 */ /* 0x000fe400018e061f */
[----:B------:R-:W-:Y:S02]  /*2dd0*/  HADD2.F32 R29, -RZ, R29.H0_H0 ;  /* 0x2000001dff1d7230 */ /* 0x000fe40000004100 */
[----:B------:R-:W-:-:S02]  /*2de0*/  IMAD R30, R30, UR6, RZ ;  /* 0x000000061e1e7c24 */ /* 0x000fc4000f8e02ff */
[----:B------:R-:W-:-:S04]  /*2df0*/  IMAD.WIDE.U32 R24, R33, UR6, R24 ;  /* 0x0000000621187c25 */ /* 0x000fc8000f8e0018 */
[----:B------:R-:W-:Y:S01]  /*2e00*/  FMUL R29, R29, R12 ;  /* 0x0000000c1d1d7220 */ /* 0x000fe20000400000 */
[----:B------:R-:W-:-:S03]  /*2e10*/  IMAD R33, R33, UR7, R30 ;  /* 0x0000000721217c24 */ /* 0x000fc6000f8e021e */
[----:B------:R-:W-:Y:S01]  /*2e20*/  FFMA R29, R80, R7, R29 ;  /* 0x00000007501d7223 */ /* 0x000fe2000000001d */
[----:B------:R-:W-:-:S04]  /*2e30*/  IADD3 R24, P3, R24, UR10, RZ ;  /* 0x0000000a18187c10 */ /* 0x000fc8000ff7e0ff */
[----:B------:R-:W-:Y:S02]  /*2e40*/  F2FP.SATFINITE.E5M2.F32.PACK_AB_MERGE_C R31, RZ, R29, RZ ;  /* 0x0000001dff1f723e */ /* 0x000fe400048060ff */
[----:B------:R-:W-:Y:S02]  /*2e50*/  IADD3.X R25, R25, UR11, R33, P3, !PT ;  /* 0x0000000b19197c10 */ /* 0x000fe40009ffe421 */
[----:B------:R-:W-:Y:S01]  /*2e60*/  PRMT R29, RZ, 0x7610, R29 ;  /* 0x00007610ff1d7816 */ /* 0x000fe2000000001d */
[----:B------:R3:W-:Y:S01]  /*2e70*/  @!P2 STG.E.U8 desc[UR16][R8.64+0x1], R31 ;  /* 0x0000011f0800a986 */ /* 0x0007e2000c101110 */
[----:B------:R-:W-:Y:S05]  /*2e80*/  @P0 BRA `(.L_x_45) ;  /* 0x0000000000040947 */ /* 0x000fea0003800000 */
[----:B------:R4:W5:Y:S02]  /*2e90*/  LDG.E.U8 R29, desc[UR16][R24.64] ;  /* 0x00000010181d7981 */ /* 0x000964000c1e1100 */
.L_x_45:
[----:B------:R-:W-:Y:S05]  /*2ea0*/  BSYNC B1 ;  /* 0x0000000000017941 */ /* 0x000fea0003800000 */
.L_x_44:
[----:B-----5:R-:W-:Y:S01]  /*2eb0*/  LOP3.LUT R29, R29, 0xff, RZ, 0xc0, !PT ;  /* 0x000000ff1d1d7812 */ /* 0x020fe200078ec0ff */
[----:B------:R-:W-:Y:S01]  /*2ec0*/  BSSY B1, `(.L_x_46) ;  /* 0x000000b000017945 */ /* 0x000fe20003800000 */
[----:B------:R-:W-:Y:S02]  /*2ed0*/  ISETP.LT.OR P1, PT, R27, 0x9, !P1 ;  /* 0x000000091b00780c */ /* 0x000fe40004f21670 */
[----:B------:R-:W-:-:S05]  /*2ee0*/  F2FP.F16.E5M2.UNPACK_B R29, R29 ;  /* 0x0000001dff1d723e */ /* 0x000fca00020004ff */
[----:B------:R-:W-:-:S05]  /*2ef0*/  HADD2.F32 R29, -RZ, R29.H0_H0 ;  /* 0x2000001dff1d7230 */ /* 0x000fca0000004100 */
[----:B------:R-:W-:Y:S01]  /*2f00*/  FMUL R30, R29, R12 ;  /* 0x0000000c1d1e7220 */ /* 0x000fe20000400000 */
[----:B------:R-:W-:-:S03]  /*2f10*/  PRMT R29, RZ, 0x7610, R29 ;  /* 0x00007610ff1d7816 */ /* 0x000fc6000000001d */
[----:B------:R-:W-:-:S05]  /*2f20*/  FFMA R30, R77, R7, R30 ;  /* 0x000000074d1e7223 */ /* 0x000fca000000001e */
[----:B---3--:R-:W-:-:S05]  /*2f30*/  F2FP.SATFINITE.E5M2.F32.PACK_AB_MERGE_C R31, RZ, R30, RZ ;  /* 0x0000001eff1f723e */ /* 0x008fca00048060ff */
[----:B------:R3:W-:Y:S01]  /*2f40*/  @!P0 STG.E.U8 desc[UR16][R10.64], R31 ;  /* 0x0000001f0a008986 */ /* 0x0007e2000c101110 */
[----:B------:R-:W-:Y:S05]  /*2f50*/  @P1 BRA `(.L_x_47) ;  /* 0x0000000000041947 */ /* 0x000fea0003800000 */
[----:B------:R0:W5:Y:S02]  /*2f60*/  LDG.E.U8 R29, desc[UR16][R24.64+0x1] ;  /* 0x00000110181d7981 */ /* 0x000164000c1e1100 */
.L_x_47:
[----:B------:R-:W-:Y:S05]  /*2f70*/  BSYNC B1 ;  /* 0x0000000000017941 */ /* 0x000fea0003800000 */
.L_x_46:
[----:B-----5:R-:W-:Y:S01]  /*2f80*/  LOP3.LUT R29, R29, 0xff, RZ, 0xc0, !PT ;  /* 0x000000ff1d1d7812 */ /* 0x020fe200078ec0ff */
[----:B------:R-:W-:Y:S01]  /*2f90*/  BSSY B1, `(.L_x_48) ;  /* 0x000000c000017945 */ /* 0x000fe20003800000 */
[----:B------:R-:W-:Y:S02]  /*2fa0*/  ISETP.GE.AND P0, PT, R28, 0x9, PT ;  /* 0x000000091c00780c */ /* 0x000fe40003f06270 */
[----:B------:R-:W-:Y:S02]  /*2fb0*/  F2FP.F16.E5M2.UNPACK_B R29, R29 ;  /* 0x0000001dff1d723e */ /* 0x000fe400020004ff */
[----:B------:R-:W-:-:S03]  /*2fc0*/  ISETP.LT.OR P2, PT, R27, 0x1, !P0 ;  /* 0x000000011b00780c */ /* 0x000fc60004741670 */
[----:B------:R-:W-:-:S05]  /*2fd0*/  HADD2.F32 R29, -RZ, R29.H0_H0 ;  /* 0x2000001dff1d7230 */ /* 0x000fca0000004100 */
[----:B------:R-:W-:-:S04]  /*2fe0*/  FMUL R29, R29, R12 ;  /* 0x0000000c1d1d7220 */ /* 0x000fc80000400000 */
[----:B------:R-:W-:-:S05]  /*2ff0*/  FFMA R29, R78, R7, R29 ;  /* 0x000000074e1d7223 */ /* 0x000fca000000001d */
[----:B---3--:R-:W-:Y:S02]  /*3000*/  F2FP.SATFINITE.E5M2.F32.PACK_AB_MERGE_C R31, RZ, R29, RZ ;  /* 0x0000001dff1f723e */ /* 0x008fe400048060ff */
[----:B------:R-:W-:-:S03]  /*3010*/  PRMT R29, RZ, 0x7610, R29 ;  /* 0x00007610ff1d7816 */ /* 0x000fc6000000001d */
[----:B------:R3:W-:Y:S01]  /*3020*/  @!P1 STG.E.U8 desc[UR16][R10.64+0x1], R31 ;  /* 0x0000011f0a009986 */ /* 0x0007e2000c101110 */
[----:B------:R-:W-:Y:S05]  /*3030*/  @P2 BRA `(.L_x_49) ;  /* 0x0000000000042947 */ /* 0x000fea0003800000 */
[----:B------:R0:W5:Y:S02]  /*3040*/  LDG.E.U8 R29, desc[UR16][R14.64+0x8] ;  /* 0x000008100e1d7981 */ /* 0x000164000c1e1100 */
.L_x_49:
[----:B------:R-:W-:Y:S05]  /*3050*/  BSYNC B1 ;  /* 0x0000000000017941 */ /* 0x000fea0003800000 */
.L_x_48:
        /* <DEDUP_REMOVED lines=13> */
.L_x_51:
[----:B------:R-:W-:Y:S05]  /*3130*/  BSYNC B1 ;  /* 0x0000000000017941 */ /* 0x000fea0003800000 */
.L_x_50:
[----:B-----5:R-:W-:Y:S01]  /*3140*/  LOP3.LUT R29, R29, 0xff, RZ, 0xc0, !PT ;  /* 0x000000ff1d1d7812 */ /* 0x020fe200078ec0ff */
[----:B------:R-:W-:Y:S01]  /*3150*/  BSSY B1, `(.L_x_52) ;  /* 0x000000b000017945 */ /* 0x000fe20003800000 */
[----:B------:R-:W-:Y:S02]  /*3160*/  ISETP.LT.OR P0, PT, R27, 0x9, !P0 ;  /* 0x000000091b00780c */ /* 0x000fe40004701670 */
[----:B------:R-:W-:-:S05]  /*3170*/  F2FP.F16.E5M2.UNPACK_B R29, R29 ;  /* 0x0000001dff1d723e */ /* 0x000fca00020004ff */
        /* <DEDUP_REMOVED lines=8> */
.L_x_53:
[----:B------:R-:W-:Y:S05]  /*3200*/  BSYNC B1 ;  /* 0x0000000000017941 */ /* 0x000fea0003800000 */
.L_x_52:
        /* <DEDUP_REMOVED lines=12> */
.L_x_55:
[----:B------:R-:W-:Y:S05]  /*32d0*/  BSYNC B1 ;  /* 0x0000000000017941 */ /* 0x000fea0003800000 */
.L_x_54:
        /* <DEDUP_REMOVED lines=13> */
.L_x_57:
[----:B------:R-:W-:Y:S05]  /*33b0*/  BSYNC B1 ;  /* 0x0000000000017941 */ /* 0x000fea0003800000 */
.L_x_56:
        /* <DEDUP_REMOVED lines=13> */
.L_x_59:
[----:B------:R-:W-:Y:S05]  /*3490*/  BSYNC B1 ;  /* 0x0000000000017941 */ /* 0x000fea0003800000 */
.L_x_58:
        /* <DEDUP_REMOVED lines=12> */
.L_x_61:
[----:B------:R-:W-:Y:S05]  /*3560*/  BSYNC B1 ;  /* 0x0000000000017941 */ /* 0x000fea0003800000 */
.L_x_60:
        /* <DEDUP_REMOVED lines=12> */
.L_x_63:
[----:B------:R-:W-:Y:S05]  /*3630*/  BSYNC B1 ;  /* 0x0000000000017941 */ /* 0x000fea0003800000 */
.L_x_62:
        /* <DEDUP_REMOVED lines=13> */
.L_x_65:
[----:B------:R-:W-:Y:S05]  /*3710*/  BSYNC B1 ;  /* 0x0000000000017941 */ /* 0x000fea0003800000 */
.L_x_64:
        /* <DEDUP_REMOVED lines=13> */
.L_x_67:
[----:B------:R-:W-:Y:S05]  /*37f0*/  BSYNC B1 ;  /* 0x0000000000017941 */ /* 0x000fea0003800000 */
.L_x_66:
        /* <DEDUP_REMOVED lines=12> */
.L_x_69:
[----:B------:R-:W-:Y:S05]  /*38c0*/  BSYNC B1 ;  /* 0x0000000000017941 */ /* 0x000fea0003800000 */
.L_x_68:
        /* <DEDUP_REMOVED lines=12> */
.L_x_71:
[----:B------:R-:W-:Y:S05]  /*3990*/  BSYNC B1 ;  /* 0x0000000000017941 */ /* 0x000fea0003800000 */
.L_x_70:
        /* <DEDUP_REMOVED lines=13> */
.L_x_73:
[----:B------:R-:W-:Y:S05]  /*3a70*/  BSYNC B1 ;  /* 0x0000000000017941 */ /* 0x000fea0003800000 */
.L_x_72:
        /* <DEDUP_REMOVED lines=13> */
.L_x_75:
[----:B------:R-:W-:Y:S05]  /*3b50*/  BSYNC B1 ;  /* 0x0000000000017941 */ /* 0x000fea0003800000 */
.L_x_74:
        /* <DEDUP_REMOVED lines=12> */
.L_x_77:
[----:B------:R-:W-:Y:S05]  /*3c20*/  BSYNC B1 ;  /* 0x0000000000017941 */ /* 0x000fea0003800000 */
.L_x_76:
        /* <DEDUP_REMOVED lines=12> */
.L_x_79:
[----:B------:R-:W-:Y:S05]  /*3cf0*/  BSYNC B1 ;  /* 0x0000000000017941 */ /* 0x000fea0003800000 */
.L_x_78:
        /* <DEDUP_REMOVED lines=13> */
.L_x_81:
[----:B------:R-:W-:Y:S05]  /*3dd0*/  BSYNC B1 ;  /* 0x0000000000017941 */ /* 0x000fea0003800000 */
.L_x_80:
        /* <DEDUP_REMOVED lines=13> */
.L_x_83:
[----:B------:R-:W-:Y:S05]  /*3eb0*/  BSYNC B1 ;  /* 0x0000000000017941 */ /* 0x000fea0003800000 */
.L_x_82:
        /* <DEDUP_REMOVED lines=12> */
.L_x_85:
[----:B------:R-:W-:Y:S05]  /*3f80*/  BSYNC B1 ;  /* 0x0000000000017941 */ /* 0x000fea0003800000 */
.L_x_84:
[----:B-----5:R-:W-:Y:S01]  /*3f90*/  LOP3.LUT R29, R29, 0xff, RZ, 0xc0, !PT ;  /* 0x000000ff1d1d7812 */ /* 0x020fe200078ec0ff */
[----:B------:R-:W-:Y:S01]  /*3fa0*/  BSSY B1, `(.L_x_86) ;  /* 0x000000b000017945 */ /* 0x000fe20003800000 */
[----:B------:R-:W-:Y:S02]  /*3fb0*/  ISETP.LT.OR P1, PT, R27, 0x9, !P1 ;  /* 0x000000091b00780c */ /* 0x000fe40004f21670 */
[----:B------:R-:W-:-:S05]  /*3fc0*/  F2FP.F16.E5M2.UNPACK_B R29, R29 ;  /* 0x0000001dff1d723e */ /* 0x000fca00020004ff */
[----:B------:R-:W-:-:S05]  /*3fd0*/  HADD2.F32 R29, -RZ, R29.H0_H0 ;  /* 0x2000001dff1d7230 */ /* 0x000fca0000004100 */
[----:B------:R-:W-:-:S04]  /*3fe0*/  FMUL R30, R29, R12 ;  /* 0x0000000c1d1e7220 */ /* 0x000fc80000400000 */
[----:B------:R-:W-:Y:S01]  /*3ff0*/  FFMA R30, R23, R7, R30 ;  /* 0x00000007171e7223 */ /* 0x000fe2000000001e */
[----:B------:R-:W-:-:S04]  /*4000*/  PRMT R23, RZ, 0x7610, R23 ;  /* 0x00007610ff177816 */ /* 0x000fc80000000017 */
[----:B------:R-:W-:-:S05]  /*4010*/  F2FP.SATFINITE.E5M2.F32.PACK_AB_MERGE_C R29, RZ, R30, RZ ;  /* 0x0000001eff1d723e */ /* 0x000fca00048060ff */
[----:B------:R0:W-:Y:S01]  /*4020*/  @!P0 STG.E.U8 desc[UR16][R10.64+0x28], R29 ;  /* 0x0000281d0a008986 */ /* 0x0001e2000c101110 */
[----:B------:R-:W-:Y:S05]  /*4030*/  @P1 BRA `(.L_x_87) ;  /* 0x0000000000041947 */ /* 0x000fea0003800000 */
[----:B------:R0:W5:Y:S02]  /*4040*/  LDG.E.U8 R23, desc[UR16][R24.64+0x29] ;  /* 0x0000291018177981 */ /* 0x000164000c1e1100 */
.L_x_87:
[----:B------:R-:W-:Y:S05]  /*4050*/  BSYNC B1 ;  /* 0x0000000000017941 */ /* 0x000fea0003800000 */
.L_x_86:
        /* <DEDUP_REMOVED lines=8> */
[----:B0-----:R-:W-:Y:S02]  /*40e0*/  F2FP.SATFINITE.E5M2.F32.PACK_AB_MERGE_C R29, RZ, R23, RZ ;  /* 0x00000017ff1d723e */ /* 0x001fe400048060ff */
[----:B------:R-:W-:-:S03]  /*40f0*/  PRMT R23, RZ, 0x7610, R23 ;  /* 0x00007610ff177816 */ /* 0x000fc60000000017 */
[----:B------:R0:W-:Y:S01]  /*4100*/  @!P1 STG.E.U8 desc[UR16][R10.64+0x29], R29 ;  /* 0x0000291d0a009986 */ /* 0x0001e2000c101110 */
[----:B------:R-:W-:Y:S05]  /*4110*/  @P2 BRA `(.L_x_89) ;  /* 0x0000000000042947 */ /* 0x000fea0003800000 */
[----:B------:R0:W5:Y:S02]  /*4120*/  LDG.E.U8 R23, desc[UR16][R14.64+0x30] ;  /* 0x000030100e177981 */ /* 0x000164000c1e1100 */
.L_x_89:
[----:B------:R-:W-:Y:S05]  /*4130*/  BSYNC B1 ;  /* 0x0000000000017941 */ /* 0x000fea0003800000 */
.L_x_88:
[----:B-----5:R-:W-:Y:S01]  /*4140*/  LOP3.LUT R23, R23, 0xff, RZ, 0xc0, !PT ;  /* 0x000000ff17177812 */ /* 0x020fe200078ec0ff */
[----:B------:R-:W-:Y:S01]  /*4150*/  BSSY B1, `(.L_x_90) ;  /* 0x000000c000017945 */ /* 0x000fe20003800000 */
[----:B------:R-:W-:Y:S02]  /*4160*/  ISETP.GE.AND P1, PT, R28, 0x32, PT ;  /* 0x000000321c00780c */ /* 0x000fe40003f26270 */
[----:B------:R-:W-:Y:S02]  /*4170*/  F2FP.F16.E5M2.UNPACK_B R23, R23 ;  /* 0x00000017ff17723e */ /* 0x000fe400020004ff */
[----:B------:R-:W-:-:S03]  /*4180*/  ISETP.LT.OR P3, PT, R27, 0x1, !P1 ;  /* 0x000000011b00780c */ /* 0x000fc60004f61670 */
        /* <DEDUP_REMOVED lines=8> */
.L_x_91:
[----:B------:R-:W-:Y:S05]  /*4210*/  BSYNC B1 ;  /* 0x0000000000017941 */ /* 0x000fea0003800000 */
.L_x_90:
[----:B-----5:R-:W-:Y:S01]  /*4220*/  LOP3.LUT R21, R21, 0xff, RZ, 0xc0, !PT ;  /* 0x000000ff15157812 */ /* 0x020fe200078ec0ff */
[----:B------:R-:W-:Y:S01]  /*4230*/  BSSY B1, `(.L_x_92) ;  /* 0x000000b000017945 */ /* 0x000fe20003800000 */
[----:B------:R-:W-:Y:S02]  /*4240*/  ISETP.LT.OR P0, PT, R27, 0x9, !P0 ;  /* 0x000000091b00780c */ /* 0x000fe40004701670 */
[----:B------:R-:W-:-:S05]  /*4250*/  F2FP.F16.E5M2.UNPACK_B R21, R21 ;  /* 0x00000015ff15723e */ /* 0x000fca00020004ff */
        /* <DEDUP_REMOVED lines=8> */
.L_x_93:
[----:B------:R-:W-:Y:S05]  /*42e0*/  BSYNC B1 ;  /* 0x0000000000017941 */ /* 0x000fea0003800000 */
.L_x_92:
        /* <DEDUP_REMOVED lines=12> */
.L_x_95:
[----:B------:R-:W-:Y:S05]  /*43b0*/  BSYNC B1 ;  /* 0x0000000000017941 */ /* 0x000fea0003800000 */
.L_x_94:
        /* <DEDUP_REMOVED lines=13> */
.L_x_97:
[----:B------:R-:W-:Y:S05]  /*4490*/  BSYNC B1 ;  /* 0x0000000000017941 */ /* 0x000fea0003800000 */
.L_x_96:
        /* <DEDUP_REMOVED lines=13> */
.L_x_99:
[----:B------:R-:W-:Y:S05]  /*4570*/  BSYNC B1 ;  /* 0x0000000000017941 */ /* 0x000fea0003800000 */
.L_x_98:
[----:B-----5:R-:W-:Y:S01]  /*4580*/  LOP3.LUT R17, R17, 0xff, RZ, 0xc0, !PT ;  /* 0x000000ff11117812 */ /* 0x020fe200078ec0ff */
[----:B------:R-:W-:Y:S01]  /*4590*/  BSSY B1, `(.L_x_100) ;  /* 0x000000b000017945 */ /* 0x000fe20003800000 */
[----:B------:R-:W-:Y:S02]  /*45a0*/  ISETP.LT.OR P0, PT, R27, 0x9, !P0 ;  /* 0x000000091b00780c */ /* 0x000fe40004701670 */
[----:B------:R-:W-:Y:S02]  /*45b0*/  F2FP.F16.E5M2.UNPACK_B R17, R17 ;  /* 0x00000011ff11723e */ /* 0x000fe400020004ff */
[----:B0-2---:R-:W-:-:S03]  /*45c0*/  PRMT R14, RZ, 0x7610, R14 ;  /* 0x00007610ff0e7816 */ /* 0x005fc6000000000e */
[----:B------:R-:W-:-:S05]  /*45d0*/  HADD2.F32 R17, -RZ, R17.H0_H0 ;  /* 0x20000011ff117230 */ /* 0x000fca0000004100 */
[----:B------:R-:W-:-:S04]  /*45e0*/  FMUL R17, R17, R12 ;  /* 0x0000000c11117220 */ /* 0x000fc80000400000 */
[----:B------:R-:W-:-:S05]  /*45f0*/  FFMA R17, R18, R7, R17 ;  /* 0x0000000712117223 */ /* 0x000fca0000000011 */
[----:B------:R-:W-:-:S05]  /*4600*/  F2FP.SATFINITE.E5M2.F32.PACK_AB_MERGE_C R17, RZ, R17, RZ ;  /* 0x00000011ff11723e */ /* 0x000fca00048060ff */
[----:B------:R0:W-:Y:S01]  /*4610*/  @!P3 STG.E.U8 desc[UR16][R8.64+0x39], R17 ;  /* 0x000039110800b986 */ /* 0x0001e2000c101110 */
[----:B------:R-:W-:Y:S05]  /*4620*/  @P0 BRA `(.L_x_101) ;  /* 0x0000000000040947 */ /* 0x000fea0003800000 */
[----:B------:R2:W5:Y:S02]  /*4630*/  LDG.E.U8 R14, desc[UR16][R24.64+0x38] ;  /* 0x00003810180e7981 */ /* 0x000564000c1e1100 */
.L_x_101:
[----:B------:R-:W-:Y:S05]  /*4640*/  BSYNC B1 ;  /* 0x0000000000017941 */ /* 0x000fea0003800000 */
.L_x_100:
[----:B-----5:R-:W-:Y:S01]  /*4650*/  LOP3.LUT R14, R14, 0xff, RZ, 0xc0, !PT ;  /* 0x000000ff0e0e7812 */ /* 0x020fe200078ec0ff */
[----:B------:R-:W-:Y:S01]  /*4660*/  BSSY B1, `(.L_x_102) ;  /* 0x000000b000017945 */ /* 0x000fe20003800000 */
[----:B------:R-:W-:Y:S02]  /*4670*/  ISETP.LT.OR P1, PT, R27, 0x9, !P1 ;  /* 0x000000091b00780c */ /* 0x000fe40004f21670 */
[----:B------:R-:W-:-:S05]  /*4680*/  F2FP.F16.E5M2.UNPACK_B R14, R14 ;  /* 0x0000000eff0e723e */ /* 0x000fca00020004ff */
[----:B01-3--:R-:W-:-:S05]  /*4690*/  HADD2.F32 R9, -RZ, R14.H0_H0 ;  /* 0x2000000eff097230 */ /* 0x00bfca0000004100 */
[----:B------:R-:W-:-:S04]  /*46a0*/  FMUL R8, R9, R12 ;  /* 0x0000000c09087220 */ /* 0x000fc80000400000 */
[----:B------:R-:W-:-:S05]  /*46b0*/  FFMA R8, R13, R7, R8 ;  /* 0x000000070d087223 */ /* 0x000fca0000000008 */
[----:B------:R-:W-:Y:S02]  /*46c0*/  F2FP.SATFINITE.E5M2.F32.PACK_AB_MERGE_C R9, RZ, R8, RZ ;  /* 0x00000008ff09723e */ /* 0x000fe400048060ff */
[----:B------:R-:W-:-:S03]  /*46d0*/  PRMT R8, RZ, 0x7610, R8 ;  /* 0x00007610ff087816 */ /* 0x000fc60000000008 */
[----:B------:R0:W-:Y:S01]  /*46e0*/  @!P0 STG.E.U8 desc[UR16][R10.64+0x38], R9 ;  /* 0x000038090a008986 */ /* 0x0001e2000c101110 */
[----:B------:R-:W-:Y:S05]  /*46f0*/  @P1 BRA `(.L_x_103) ;  /* 0x0000000000041947 */ /* 0x000fea0003800000 */
[----:B------:R1:W5:Y:S02]  /*4700*/  LDG.E.U8 R8, desc[UR16][R24.64+0x39] ;  /* 0x0000391018087981 */ /* 0x000364000c1e1100 */
.L_x_103:
[----:B------:R-:W-:Y:S05]  /*4710*/  BSYNC B1 ;  /* 0x0000000000017941 */ /* 0x000fea0003800000 */
.L_x_102:
[----:B------:R-:W-:Y:S05]  /*4720*/  @P1 BRA `(.L_x_104) ;  /* 0x0000000800601947 */ /* 0x000fea0003800000 */
[----:B-----5:R-:W-:-:S04]  /*4730*/  LOP3.LUT R8, R8, 0xff, RZ, 0xc0, !PT ;  /* 0x000000ff08087812 */ /* 0x020fc800078ec0ff */
[----:B------:R-:W-:-:S05]  /*4740*/  F2FP.F16.E5M2.UNPACK_B R8, R8 ;  /* 0x00000008ff08723e */ /* 0x000fca00020004ff */
[----:B0-----:R-:W-:-:S05]  /*4750*/  HADD2.F32 R9, -RZ, R8.H0_H0 ;  /* 0x20000008ff097230 */ /* 0x001fca0000004100 */
[----:B------:R-:W-:-:S04]  /*4760*/  FMUL R9, R9, R12 ;  /* 0x0000000c09097220 */ /* 0x000fc80000400000 */
[----:B------:R-:W-:-:S05]  /*4770*/  FFMA R9, R16, R7, R9 ;  /* 0x0000000710097223 */ /* 0x000fca0000000009 */
[----:B------:R-:W-:-:S05]  /*4780*/  F2FP.SATFINITE.E5M2.F32.PACK_AB_MERGE_C R9, RZ, R9, RZ ;  /* 0x00000009ff09723e */ /* 0x000fca00048060ff */
[----:B------:R3:W-:Y:S01]  /*4790*/  STG.E.U8 desc[UR16][R10.64+0x39], R9 ;  /* 0x000039090a007986 */ /* 0x0007e2000c101110 */
[----:B------:R-:W-:Y:S05]  /*47a0*/  BRA `(.L_x_104) ;  /* 0x0000000800407947 */ /* 0x000fea0003800000 */
.L_x_39:
[C---:B------:R-:W-:Y:S01]  /*47b0*/  ISETP.GE.AND P3, PT, R28.reuse, 0x1, PT ;  /* 0x000000011c00780c */ /* 0x040fe20003f66270 */
[-C--:B--2---:R-:W-:Y:S01]  /*47c0*/  FMUL R79, R79, R7.reuse ;  /* 0x000000074f4f7220 */ /* 0x084fe20000400000 */
[----:B------:R-:W-:Y:S01]  /*47d0*/  ISETP.GE.AND P0, PT, R28, 0x2, PT ;  /* 0x000000021c00780c */ /* 0x000fe20003f06270 */
[-C--:B------:R-:W-:Y:S01]  /*47e0*/  FMUL R80, R80, R7.reuse ;  /* 0x0000000750507220 */ /* 0x080fe20000400000 */
[----:B------:R-:W-:Y:S01]  /*47f0*/  ISETP.LT.OR P1, PT, R27, 0x1, !P3 ;  /* 0x000000011b00780c */ /* 0x000fe20005f21670 */
[-C--:B------:R-:W-:Y:S01]  /*4800*/  FMUL R77, R77, R7.reuse ;  /* 0x000000074d4d7220 */ /* 0x080fe20000400000 */
[C---:B------:R-:W-:Y:S01]  /*4810*/  ISETP.LT.OR P2, PT, R27.reuse, 0x1, !P0 ;  /* 0x000000011b00780c */ /* 0x040fe20004741670 */
[-C--:B------:R-:W-:Y:S01]  /*4820*/  FMUL R78, R78, R7.reuse ;  /* 0x000000074e4e7220 */ /* 0x080fe20000400000 */
[----:B------:R-:W-:Y:S01]  /*4830*/  ISETP.LT.OR P3, PT, R27, 0x9, !P3 ;  /* 0x000000091b00780c */ /* 0x000fe20005f61670 */
[----:B------:R-:W-:Y:S01]  /*4840*/  FMUL R75, R75, R7 ;  /* 0x000000074b4b7220 */ /* 0x000fe20000400000 */
[----:B------:R-:W-:Y:S01]  /*4850*/  F2FP.SATFINITE.E5M2.F32.PACK_AB_MERGE_C R79, RZ, R79, RZ ;  /* 0x0000004fff4f723e */ /* 0x000fe200048060ff */
[-C--:B------:R-:W-:Y:S01]  /*4860*/  FMUL R76, R76, R7.reuse ;  /* 0x000000074c4c7220 */ /* 0x080fe20000400000 */
[----:B------:R-:W-:Y:S01]  /*4870*/  F2FP.SATFINITE.E5M2.F32.PACK_AB_MERGE_C R15, RZ, R80, RZ ;  /* 0x00000050ff0f723e */ /* 0x000fe200048060ff */
[----:B------:R-:W-:Y:S01]  /*4880*/  FMUL R74, R74, R7 ;  /* 0x000000074a4a7220 */ /* 0x000fe20000400000 */
[----:B------:R-:W-:Y:S01]  /*4890*/  F2FP.SATFINITE.E5M2.F32.PACK_AB_MERGE_C R77, RZ, R77, RZ ;  /* 0x0000004dff4d723e */ /* 0x000fe200048060ff */
[-C--:B------:R-:W-:Y:S01]  /*48a0*/  FMUL R72, R72, R7.reuse ;  /* 0x0000000748487220 */ /* 0x080fe20000400000 */
[----:B------:R-:W-:Y:S01]  /*48b0*/  ISETP.LT.OR P0, PT, R27, 0x9, !P0 ;  /* 0x000000091b00780c */ /* 0x000fe20004701670 */
[----:B------:R-:W-:Y:S01]  /*48c0*/  @!P1 STG.E.U8 desc[UR16][R8.64], R79 ;  /* 0x0000004f08009986 */ /* 0x000fe2000c101110 */
[C---:B------:R-:W-:Y:S01]  /*48d0*/  ISETP.GE.AND P1, PT, R28.reuse, 0x9, PT ;  /* 0x000000091c00780c */ /* 0x040fe20003f26270 */
[----:B------:R-:W-:Y:S01]  /*48e0*/  FMUL R69, R69, R7 ;  /* 0x0000000745457220 */ /* 0x000fe20000400000 */
[----:B------:R-:W-:Y:S01]  /*48f0*/  F2FP.SATFINITE.E5M2.F32.PACK_AB_MERGE_C R75, RZ, R75, RZ ;  /* 0x0000004bff4b723e */ /* 0x000fe200048060ff */
[----:B------:R0:W-:Y:S01]  /*4900*/  @!P2 STG.E.U8 desc[UR16][R8.64+0x1], R15 ;  /* 0x0000010f0800a986 */ /* 0x0001e2000c101110 */
[----:B------:R-:W-:Y:S01]  /*4910*/  ISETP.GE.AND P2, PT, R28, 0xa, PT ;  /* 0x0000000a1c00780c */ /* 0x000fe20003f46270 */
[-C--:B------:R-:W-:Y:S01]  /*4920*/  FMUL R70, R70, R7.reuse ;  /* 0x0000000746467220 */ /* 0x080fe20000400000 */
[----:B------:R-:W-:Y:S01]  /*4930*/  F2FP.SATFINITE.E5M2.F32.PACK_AB_MERGE_C R25, RZ, R76, RZ ;  /* 0x0000004cff19723e */ /* 0x000fe200048060ff */
[----:B------:R-:W-:Y:S01]  /*4940*/  @!P3 STG.E.U8 desc[UR16][R10.64], R77 ;  /* 0x0000004d0a00b986 */ /* 0x000fe2000c101110 */
[C---:B------:R-:W-:Y:S01]  /*4950*/  ISETP.LT.OR P3, PT, R27.reuse, 0x1, !P1 ;  /* 0x000000011b00780c */ /* 0x040fe20004f61670 */
[-C--:B------:R-:W-:Y:S01]  /*4960*/  FMUL R68, R68, R7.reuse ;  /* 0x0000000744447220 */ /* 0x080fe20000400000 */
[----:B------:R-:W-:Y:S01]  /*4970*/  ISETP.LT.OR P5, PT, R27, 0x1, !P2 ;  /* 0x000000011b00780c */ /* 0x000fe200057a1670 */
[-C--:B------:R-:W-:Y:S01]  /*4980*/  FMUL R67, R67, R7.reuse ;  /* 0x0000000743437220 */ /* 0x080fe20000400000 */
[----:B------:R-:W-:Y:S01]  /*4990*/  ISETP.LT.OR P1, PT, R27, 0x9, !P1 ;  /* 0x000000091b00780c */ /* 0x000fe20004f21670 */
[-C--:B------:R-:W-:Y:S01]  /*49a0*/  FMUL R65, R65, R7.reuse ;  /* 0x0000000741417220 */ /* 0x080fe20000400000 */
[----:B------:R-:W-:Y:S01]  /*49b0*/  F2FP.SATFINITE.E5M2.F32.PACK_AB_MERGE_C R29, RZ, R74, RZ ;  /* 0x0000004aff1d723e */ /* 0x000fe200048060ff */
[-C--:B------:R-:W-:Y:S01]  /*49c0*/  FMUL R66, R66, R7.reuse ;  /* 0x0000000742427220 */ /* 0x080fe20000400000 */
[----:B0-----:R-:W-:Y:S01]  /*49d0*/  F2FP.SATFINITE.E5M2.F32.PACK_AB_MERGE_C R15, RZ, R78, RZ ;  /* 0x0000004eff0f723e */ /* 0x001fe200048060ff */
[-C--:B------:R-:W-:Y:S01]  /*49e0*/  FMUL R64, R64, R7.reuse ;  /* 0x0000000740407220 */ /* 0x080fe20000400000 */
[----:B------:R-:W-:Y:S01]  /*49f0*/  ISETP.LT.OR P2, PT, R27, 0x9, !P2 ;  /* 0x000000091b00780c */ /* 0x000fe20005741670 */
[-C--:B------:R-:W-:Y:S01]  /*4a00*/  FMUL R63, R63, R7.reuse ;  /* 0x000000073f3f7220 */ /* 0x080fe20000400000 */
[----:B------:R-:W-:Y:S01]  /*4a10*/  F2FP.SATFINITE.E5M2.F32.PACK_AB_MERGE_C R31, RZ, R72, RZ ;  /* 0x00000048ff1f723e */ /* 0x000fe200048060ff */
[----:B------:R0:W-:Y:S01]  /*4a20*/  @!P0 STG.E.U8 desc[UR16][R10.64+0x1], R15 ;  /* 0x0000010f0a008986 */ /* 0x0001e2000c101110 */
[C---:B------:R-:W-:Y:S01]  /*4a30*/  ISETP.GE.AND P0, PT, R28.reuse, 0x11, PT ;  /* 0x000000111c00780c */ /* 0x040fe20003f06270 */
[----:B------:R-:W-:Y:S01]  /*4a40*/  FMUL R61, R61, R7 ;  /* 0x000000073d3d7220 */ /* 0x000fe20000400000 */
[----:B------:R-:W-:Y:S01]  /*4a50*/  F2FP.SATFINITE.E5M2.F32.PACK_AB_MERGE_C R69, RZ, R69, RZ ;  /* 0x00000045ff45723e */ /* 0x000fe200048060ff */
[----:B------:R-:W-:Y:S01]  /*4a60*/  @!P3 STG.E.U8 desc[UR16][R8.64+0x8], R75 ;  /* 0x0000084b0800b986 */ /* 0x000fe2000c101110 */
[----:B------:R-:W-:Y:S01]  /*4a70*/  ISETP.GE.AND P3, PT, R28, 0x12, PT ;  /* 0x000000121c00780c */ /* 0x000fe20003f66270 */
[----:B------:R-:W-:Y:S01]  /*4a80*/  FMUL R62, R62, R7 ;  /* 0x000000073e3e7220 */ /* 0x000fe20000400000 */
[----:B------:R-:W-:Y:S01]  /*4a90*/  F2FP.SATFINITE.E5M2.F32.PACK_AB_MERGE_C R67, RZ, R67, RZ ;  /* 0x00000043ff43723e */ /* 0x000fe200048060ff */
[----:B------:R1:W-:Y:S01]  /*4aa0*/  @!P5 STG.E.U8 desc[UR16][R8.64+0x9], R25 ;  /* 0x000009190800d986 */ /* 0x0003e2000c101110 */
[----:B------:R-:W-:Y:S01]  /*4ab0*/  ISETP.LT.OR P5, PT, R27, 0x1, !P3 ;  /* 0x000000011b00780c */ /* 0x000fe20005fa1670 */
[-C--:B------:R-:W-:Y:S01]  /*4ac0*/  FMUL R59, R59, R7.reuse ;  /* 0x000000073b3b7220 */ /* 0x080fe20000400000 */
[C---:B------:R-:W-:Y:S01]  /*4ad0*/  ISETP.LT.OR P3, PT, R27.reuse, 0x9, !P3 ;  /* 0x000000091b00780c */ /* 0x040fe20005f61670 */
[----:B------:R-:W-:Y:S01]  /*4ae0*/  @!P1 STG.E.U8 desc[UR16][R10.64+0x8], R29 ;  /* 0x0000081d0a009986 */ /* 0x000fe2000c101110 */
[----:B------:R-:W-:Y:S01]  /*4af0*/  ISETP.LT.OR P1, PT, R27, 0x1, !P0 ;  /* 0x000000011b00780c */ /* 0x000fe20004721670 */
[-C--:B------:R-:W-:Y:S01]  /*4b00*/  FMUL R60, R60, R7.reuse ;  /* 0x000000073c3c7220 */ /* 0x080fe20000400000 */
[----:B0-----:R-:W-:Y:S01]  /*4b10*/  F2FP.SATFINITE.E5M2.F32.PACK_AB_MERGE_C R15, RZ, R70, RZ ;  /* 0x00000046ff0f723e */ /* 0x001fe200048060ff */
[----:B------:R-:W-:Y:S01]  /*4b20*/  @!P2 STG.E.U8 desc[UR16][R10.64+0x9], R31 ;  /* 0x0000091f0a00a986 */ /* 0x000fe2000c101110 */
[----:B------:R-:W-:Y:S01]  /*4b30*/  ISETP.GE.AND P2, PT, R28, 0x19, PT ;  /* 0x000000191c00780c */ /* 0x000fe20003f46270 */
[-C--:B------:R-:W-:Y:S01]  /*4b40*/  FMUL R57, R57, R7.reuse ;  /* 0x0000000739397220 */ /* 0x080fe20000400000 */
[C---:B------:R-:W-:Y:S01]  /*4b50*/  ISETP.LT.OR P0, PT, R27.reuse, 0x9, !P0 ;  /* 0x000000091b00780c */ /* 0x040fe20004701670 */
[-C--:B------:R-:W-:Y:S01]  /*4b60*/  FMUL R58, R58, R7.reuse ;  /* 0x000000073a3a7220 */ /* 0x080fe20000400000 */
[----:B------:R-:W-:Y:S01]  /*4b70*/  ISETP.LT.OR P6, PT, R27, 0x1, !P2 ;  /* 0x000000011b00780c */ /* 0x000fe200057c1670 */
[----:B------:R0:W-:Y:S01]  /*4b80*/  @!P5 STG.E.U8 desc[UR16][R8.64+0x11], R15 ;  /* 0x0000110f0800d986 */ /* 0x0001e2000c101110 */
[----:B-1----:R-:W-:Y:S01]  /*4b90*/  F2FP.SATFINITE.E5M2.F32.PACK_AB_MERGE_C R25, RZ, R68, RZ ;  /* 0x00000044ff19723e */ /* 0x002fe200048060ff */
[----:B------:R-:W-:Y:S01]  /*4ba0*/  FMUL R56, R56, R7 ;  /* 0x0000000738387220 */ /* 0x000fe20000400000 */
[----:B------:R-:W-:Y:S01]  /*4bb0*/  F2FP.SATFINITE.E5M2.F32.PACK_AB_MERGE_C R65, RZ, R65, RZ ;  /* 0x00000041ff41723e */ /* 0x000fe200048060ff */
[----:B------:R-:W-:Y:S01]  /*4bc0*/  @!P1 STG.E.U8 desc[UR16][R8.64+0x10], R69 ;  /* 0x0000104508009986 */ /* 0x000fe2000c101110 */
[----:B------:R-:W-:Y:S01]  /*4bd0*/  ISETP.GE.AND P1, PT, R28, 0x1a, PT ;  /* 0x0000001a1c00780c */ /* 0x000fe20003f26270 */
[-C--:B------:R-:W-:Y:S01]  /*4be0*/  FMUL R23, R23, R7.reuse ;  /* 0x0000000717177220 */ /* 0x080fe20000400000 */
[C---:B------:R-:W-:Y:S01]  /*4bf0*/  ISETP.LT.OR P2, PT, R27.reuse, 0x9, !P2 ;  /* 0x000000091b00780c */ /* 0x040fe20005741670 */
[----:B------:R1:W-:Y:S01]  /*4c00*/  @!P3 STG.E.U8 desc[UR16][R10.64+0x11], R25 ;  /* 0x000011190a00b986 */ /* 0x0003e2000c101110 */
[----:B------:R-:W-:Y:S01]  /*4c10*/  ISETP.LT.OR P5, PT, R27, 0x1, !P1 ;  /* 0x000000011b00780c */ /* 0x000fe20004fa1670 */
[-C--:B------:R-:W-:Y:S01]  /*4c20*/  FMUL R21, R21, R7.reuse ;  /* 0x0000000715157220 */ /* 0x080fe20000400000 */
[----:B------:R-:W-:Y:S01]  /*4c30*/  ISETP.LT.OR P3, PT, R27, 0x9, !P1 ;  /* 0x000000091b00780c */ /* 0x000fe20004f61670 */
[----:B------:R-:W-:Y:S01]  /*4c40*/  @!P0 STG.E.U8 desc[UR16][R10.64+0x10], R67 ;  /* 0x000010430a008986 */ /* 0x000fe2000c101110 */
[----:B0-----:R-:W-:Y:S01]  /*4c50*/  F2FP.SATFINITE.E5M2.F32.PACK_AB_MERGE_C R15, RZ, R66, RZ ;  /* 0x00000042ff0f723e */ /* 0x001fe200048060ff */
[-C--:B------:R-:W-:Y:S01]  /*4c60*/  FMUL R22, R22, R7.reuse ;  /* 0x0000000716167220 */ /* 0x080fe20000400000 */
[C---:B------:R-:W-:Y:S01]  /*4c70*/  ISETP.GE.AND P0, PT, R28.reuse, 0x21, PT ;  /* 0x000000211c00780c */ /* 0x040fe20003f06270 */
[----:B------:R-:W-:Y:S01]  /*4c80*/  @!P6 STG.E.U8 desc[UR16][R8.64+0x18], R65 ;  /* 0x000018410800e986 */ /* 0x000fe2000c101110 */
[----:B------:R-:W-:Y:S01]  /*4c90*/  ISETP.GE.AND P1, PT, R28, 0x22, PT ;  /* 0x000000221c00780c */ /* 0x000fe20003f26270 */
[-C--:B------:R-:W-:Y:S01]  /*4ca0*/  FMUL R19, R19, R7.reuse ;  /* 0x0000000713137220 */ /* 0x080fe20000400000 */
[C---:B------:R-:W-:Y:S01]  /*4cb0*/  ISETP.LT.OR P6, PT, R27.reuse, 0x1, !P0 ;  /* 0x000000011b00780c */ /* 0x040fe200047c1670 */
[-C--:B------:R-:W-:Y:S01]  /*4cc0*/  FMUL R20, R20, R7.reuse ;  /* 0x0000000714147220 */ /* 0x080fe20000400000 */
[----:B-1----:R-:W-:Y:S01]  /*4cd0*/  F2FP.SATFINITE.E5M2.F32.PACK_AB_MERGE_C R25, RZ, R64, RZ ;  /* 0x00000040ff19723e */ /* 0x002fe200048060ff */
[----:B------:R0:W-:Y:S01]  /*4ce0*/  @!P5 STG.E.U8 desc[UR16][R8.64+0x19], R15 ;  /* 0x0000190f0800d986 */ /* 0x0001e2000c101110 */
[----:B------:R-:W-:Y:S01]  /*4cf0*/  ISETP.LT.OR P5, PT, R27, 0x1, !P1 ;  /* 0x000000011b00780c */ /* 0x000fe20004fa1670 */
[----:B------:R-:W-:Y:S01]  /*4d00*/  FMUL R17, R17, R7 ;  /* 0x0000000711117220 */ /* 0x000fe20000400000 */
[----:B------:R-:W-:Y:S01]  /*4d10*/  F2FP.SATFINITE.E5M2.F32.PACK_AB_MERGE_C R63, RZ, R63, RZ ;  /* 0x0000003fff3f723e */ /* 0x000fe200048060ff */
[----:B------:R1:W-:Y:S01]  /*4d20*/  @!P3 STG.E.U8 desc[UR16][R10.64+0x19], R25 ;  /* 0x000019190a00b986 */ /* 0x0003e2000c101110 */
[----:B------:R-:W-:Y:S01]  /*4d30*/  F2FP.SATFINITE.E5M2.F32.PACK_AB_MERGE_C R61, RZ, R61, RZ ;  /* 0x0000003dff3d723e */ /* 0x000fe200048060ff */
[-C--:B------:R-:W-:Y:S01]  /*4d40*/  FMUL R18, R18, R7.reuse ;  /* 0x0000000712127220 */ /* 0x080fe20000400000 */
[----:B------:R-:W-:Y:S01]  /*4d50*/  F2FP.SATFINITE.E5M2.F32.PACK_AB_MERGE_C R29, RZ, R62, RZ ;  /* 0x0000003eff1d723e */ /* 0x000fe200048060ff */
[----:B------:R-:W-:Y:S01]  /*4d60*/  @!P2 STG.E.U8 desc[UR16][R10.64+0x18], R63 ;  /* 0x0000183f0a00a986 */ /* 0x000fe2000c101110 */
[----:B------:R-:W-:Y:S01]  /*4d70*/  ISETP.LT.OR P3, PT, R27, 0x9, !P1 ;  /* 0x000000091b00780c */ /* 0x000fe20004f61670 */
[-C--:B------:R-:W-:Y:S01]  /*4d80*/  FMUL R13, R13, R7.reuse ;  /* 0x000000070d0d7220 */ /* 0x080fe20000400000 */
[----:B------:R-:W-:Y:S01]  /*4d90*/  ISETP.GE.AND P2, PT, R28, 0x29, PT ;  /* 0x000000291c00780c */ /* 0x000fe20003f46270 */
[----:B------:R-:W-:Y:S01]  /*4da0*/  @!P6 STG.E.U8 desc[UR16][R8.64+0x20], R61 ;  /* 0x0000203d0800e986 */ /* 0x000fe2000c101110 */
[C---:B------:R-:W-:Y:S01]  /*4db0*/  ISETP.LT.OR P0, PT, R27.reuse, 0x9, !P0 ;  /* 0x000000091b00780c */ /* 0x040fe20004701670 */
[----:B------:R-:W-:Y:S01]  /*4dc0*/  FMUL R16, R16, R7 ;  /* 0x0000000710107220 */ /* 0x000fe20000400000 */
[----:B------:R-:W-:Y:S01]  /*4dd0*/  ISETP.GE.AND P1, PT, R28, 0x2a, PT ;  /* 0x0000002a1c00780c */ /* 0x000fe20003f26270 */
[----:B------:R-:W-:Y:S01]  /*4de0*/  @!P5 STG.E.U8 desc[UR16][R8.64+0x21], R29 ;  /* 0x0000211d0800d986 */ /* 0x000fe2000c101110 */
[----:B------:R-:W-:-:S02]  /*4df0*/  ISETP.LT.OR P6, PT, R27, 0x1, !P2 ;  /* 0x000000011b00780c */ /* 0x000fc400057c1670 */
[C---:B------:R-:W-:Y:S02]  /*4e00*/  ISETP.LT.OR P5, PT, R27.reuse, 0x1, !P1 ;  /* 0x000000011b00780c */ /* 0x040fe40004fa1670 */
[----:B------:R-:W-:Y:S02]  /*4e10*/  F2FP.SATFINITE.E5M2.F32.PACK_AB_MERGE_C R59, RZ, R59, RZ ;  /* 0x0000003bff3b723e */ /* 0x000fe400048060ff */
[----:B0-----:R-:W-:Y:S02]  /*4e20*/  F2FP.SATFINITE.E5M2.F32.PACK_AB_MERGE_C R15, RZ, R60, RZ ;  /* 0x0000003cff0f723e */ /* 0x001fe400048060ff */
[----:B------:R-:W-:Y:S01]  /*4e30*/  F2FP.SATFINITE.E5M2.F32.PACK_AB_MERGE_C R57, RZ, R57, RZ ;  /* 0x00000039ff39723e */ /* 0x000fe200048060ff */
[----:B------:R-:W-:Y:S01]  /*4e40*/  @!P0 STG.E.U8 desc[UR16][R10.64+0x20], R59 ;  /* 0x0000203b0a008986 */ /* 0x000fe2000c101110 */
[----:B-1----:R-:W-:Y:S02]  /*4e50*/  F2FP.SATFINITE.E5M2.F32.PACK_AB_MERGE_C R25, RZ, R58, RZ ;  /* 0x0000003aff19723e */ /* 0x002fe400048060ff */
[C---:B------:R-:W-:Y:S01]  /*4e60*/  ISETP.LT.OR P1, PT, R27.reuse, 0x9, !P1 ;  /* 0x000000091b00780c */ /* 0x040fe20004f21670 */
[----:B------:R0:W-:Y:S01]  /*4e70*/  @!P3 STG.E.U8 desc[UR16][R10.64+0x21], R15 ;  /* 0x0000210f0a00b986 */ /* 0x0001e2000c101110 */
[----:B------:R-:W-:-:S02]  /*4e80*/  ISETP.LT.OR P2, PT, R27, 0x9, !P2 ;  /* 0x000000091b00780c */ /* 0x000fc40005741670 */
[C---:B------:R-:W-:Y:S01]  /*4e90*/  ISETP.GE.AND P3, PT, R28.reuse, 0x31, PT ;  /* 0x000000311c00780c */ /* 0x040fe20003f66270 */
[----:B------:R-:W-:Y:S01]  /*4ea0*/  @!P6 STG.E.U8 desc[UR16][R8.64+0x28], R57 ;  /* 0x000028390800e986 */ /* 0x000fe2000c101110 */
[----:B------:R-:W-:Y:S02]  /*4eb0*/  ISETP.GE.AND P0, PT, R28, 0x32, PT ;  /* 0x000000321c00780c */ /* 0x000fe40003f06270 */
[----:B------:R-:W-:Y:S01]  /*4ec0*/  F2FP.SATFINITE.E5M2.F32.PACK_AB_MERGE_C R23, RZ, R23, RZ ;  /* 0x00000017ff17723e */ /* 0x000fe200048060ff */
[----:B------:R1:W-:Y:S01]  /*4ed0*/  @!P5 STG.E.U8 desc[UR16][R8.64+0x29], R25 ;  /* 0x000029190800d986 */ /* 0x0003e2000c101110 */
[C---:B------:R-:W-:Y:S02]  /*4ee0*/  ISETP.LT.OR P5, PT, R27.reuse, 0x1, !P3 ;  /* 0x000000011b00780c */ /* 0x040fe40005fa1670 */
[----:B------:R-:W-:Y:S02]  /*4ef0*/  ISETP.LT.OR P6, PT, R27, 0x1, !P0 ;  /* 0x000000011b00780c */ /* 0x000fe400047c1670 */
[----:B0-----:R-:W-:Y:S01]  /*4f00*/  F2FP.SATFINITE.E5M2.F32.PACK_AB_MERGE_C R15, RZ, R56, RZ ;  /* 0x00000038ff0f723e */ /* 0x001fe200048060ff */
[----:B------:R-:W-:Y:S01]  /*4f10*/  @!P2 STG.E.U8 desc[UR16][R10.64+0x28], R23 ;  /* 0x000028170a00a986 */ /* 0x000fe2000c101110 */
[----:B------:R-:W-:-:S02]  /*4f20*/  F2FP.SATFINITE.E5M2.F32.PACK_AB_MERGE_C R21, RZ, R21, RZ ;  /* 0x00000015ff15723e */ /* 0x000fc400048060ff */
[C---:B------:R-:W-:Y:S01]  /*4f30*/  ISETP.GE.AND P2, PT, R28.reuse, 0x3a, PT ;  /* 0x0000003a1c00780c */ /* 0x040fe20003f46270 */
[----:B------:R0:W-:Y:S01]  /*4f40*/  @!P1 STG.E.U8 desc[UR16][R10.64+0x29], R15 ;  /* 0x0000290f0a009986 */ /* 0x0001e2000c101110 */
[C---:B------:R-:W-:Y:S02]  /*4f50*/  ISETP.LT.OR P1, PT, R27.reuse, 0x9, !P3 ;  /* 0x000000091b00780c */ /* 0x040fe40005f21670 */
[----:B-1----:R-:W-:Y:S01]  /*4f60*/  F2FP.SATFINITE.E5M2.F32.PACK_AB_MERGE_C R25, RZ, R22, RZ ;  /* 0x00000016ff19723e */ /* 0x002fe200048060ff */
[----:B------:R1:W-:Y:S01]  /*4f70*/  @!P5 STG.E.U8 desc[UR16][R8.64+0x30], R21 ;  /* 0x000030150800d986 */ /* 0x0003e2000c101110 */
[----:B------:R-:W-:Y:S02]  /*4f80*/  ISETP.GE.AND P3, PT, R28, 0x39, PT ;  /* 0x000000391c00780c */ /* 0x000fe40003f66270 */
[C---:B------:R-:W-:Y:S01]  /*4f90*/  ISETP.LT.OR P0, PT, R27.reuse, 0x9, !P0 ;  /* 0x000000091b00780c */ /* 0x040fe20004701670 */
[----:B------:R2:W-:Y:S01]  /*4fa0*/  @!P6 STG.E.U8 desc[UR16][R8.64+0x31], R25 ;  /* 0x000031190800e986 */ /* 0x0005e2000c101110 */
[----:B------:R-:W-:-:S02]  /*4fb0*/  ISETP.LT.OR P5, PT, R27, 0x1, !P3 ;  /* 0x000000011b00780c */ /* 0x000fc40005fa1670 */
[C---:B------:R-:W-:Y:S02]  /*4fc0*/  ISETP.LT.OR P6, PT, R27.reuse, 0x1, !P2 ;  /* 0x000000011b00780c */ /* 0x040fe400057c1670 */
[C---:B------:R-:W-:Y:S02]  /*4fd0*/  ISETP.LT.OR P3, PT, R27.reuse, 0x9, !P3 ;  /* 0x000000091b00780c */ /* 0x040fe40005f61670 */
[----:B------:R-:W-:Y:S02]  /*4fe0*/  ISETP.LT.OR P2, PT, R27, 0x9, !P2 ;  /* 0x000000091b00780c */ /* 0x000fe40005741670 */
[----:B------:R-:W-:Y:S02]  /*4ff0*/  F2FP.SATFINITE.E5M2.F32.PACK_AB_MERGE_C R19, RZ, R19, RZ ;  /* 0x00000013ff13723e */ /* 0x000fe400048060ff */
[----:B0-----:R-:W-:Y:S02]  /*5000*/  F2FP.SATFINITE.E5M2.F32.PACK_AB_MERGE_C R15, RZ, R20, RZ ;  /* 0x00000014ff0f723e */ /* 0x001fe400048060ff */
[----:B------:R-:W-:Y:S01]  /*5010*/  F2FP.SATFINITE.E5M2.F32.PACK_AB_MERGE_C R17, RZ, R17, RZ ;  /* 0x00000011ff11723e */ /* 0x000fe200048060ff */
[----:B------:R2:W-:Y:S01]  /*5020*/  @!P1 STG.E.U8 desc[UR16][R10.64+0x30], R19 ;  /* 0x000030130a009986 */ /* 0x0005e2000c101110 */
[----:B-1----:R-:W-:-:S02]  /*5030*/  F2FP.SATFINITE.E5M2.F32.PACK_AB_MERGE_C R21, RZ, R18, RZ ;  /* 0x00000012ff15723e */ /* 0x002fc400048060ff */
[----:B------:R-:W-:Y:S01]  /*5040*/  F2FP.SATFINITE.E5M2.F32.PACK_AB_MERGE_C R13, RZ, R13, RZ ;  /* 0x0000000dff0d723e */ /* 0x000fe200048060ff */
[----:B------:R2:W-:Y:S01]  /*5050*/  @!P0 STG.E.U8 desc[UR16][R10.64+0x31], R15 ;  /* 0x0000310f0a008986 */ /* 0x0005e2000c101110 */
[----:B------:R-:W-:-:S03]  /*5060*/  F2FP.SATFINITE.E5M2.F32.PACK_AB_MERGE_C R23, RZ, R16, RZ ;  /* 0x00000010ff17723e */ /* 0x000fc600048060ff */
[----:B------:R2:W-:Y:S04]  /*5070*/  @!P5 STG.E.U8 desc[UR16][R8.64+0x38], R17 ;  /* 0x000038110800d986 */ /* 0x0005e8000c101110 */
[----:B------:R2:W-:Y:S04]  /*5080*/  @!P6 STG.E.U8 desc[UR16][R8.64+0x39], R21 ;  /* 0x000039150800e986 */ /* 0x0005e8000c101110 */
[----:B------:R2:W-:Y:S04]  /*5090*/  @!P3 STG.E.U8 desc[UR16][R10.64+0x38], R13 ;  /* 0x0000380d0a00b986 */ /* 0x0005e8000c101110 */
[----:B------:R2:W-:Y:S02]  /*50a0*/  @!P2 STG.E.U8 desc[UR16][R10.64+0x39], R23 ;  /* 0x000039170a00a986 */ /* 0x0005e4000c101110 */
.L_x_104:
[----:B------:R-:W-:Y:S05]  /*50b0*/  BSYNC B0 ;  /* 0x0000000000007941 */ /* 0x000fea0003800000 */
.L_x_38:
[----:B------:R-:W-:Y:S01]  /*50c0*/  ULDC UR6, c[0x0][0xc] ;  /* 0x0000030000067ab9 */ /* 0x000fe20000000800 */
[----:B------:R-:W-:Y:S01]  /*50d0*/  ULDC UR7, c[0x0][0x10] ;  /* 0x0000040000077ab9 */ /* 0x000fe20000000800 */
[----:B0-23--:R-:W0:Y:S01]  /*50e0*/  LDC R9, c[0x0][0x14] ;  /* 0x00000500ff097b82 */ /* 0x00de220000000800 */
[----:B------:R-:W-:Y:S01]  /*50f0*/  UIMAD.WIDE.U32 UR6, UR6, UR7, URZ ;  /* 0x00000007060672a5 */ /* 0x000fe2000f8e003f */
[----:B-----5:R-:W-:Y:S01]  /*5100*/  PRMT R8, RZ, 0x7610, R8 ;  /* 0x00007610ff087816 */ /* 0x020fe20000000008 */
[----:B------:R-:W-:Y:S02]  /*5110*/  IMAD.MOV.U32 R15, RZ, RZ, -0x1 ;  /* 0xffffffffff0f7424 */ /* 0x000fe400078e00ff */
[----:B------:R-:W-:Y:S02]  /*5120*/  IMAD.MOV.U32 R73, RZ, RZ, -0x1 ;  /* 0xffffffffff497424 */ /* 0x000fe400078e00ff */
[----:B0-----:R-:W-:-:S04]  /*5130*/  IMAD.WIDE.U32 R4, R9, UR6, R4 ;  /* 0x0000000609047c25 */ /* 0x001fc8000f8e0004 */
[----:B------:R-:W-:Y:S01]  /*5140*/  IMAD R9, R9, UR7, RZ ;  /* 0x0000000709097c24 */ /* 0x000fe2000f8e02ff */
[----:B------:R-:W-:Y:S02]  /*5150*/  ULDC.64 UR6, c[0x0][0x650] ;  /* 0x0001940000067ab9 */ /* 0x000fe40000000a00 */
[----:B------:R-:W-:Y:S01]  /*5160*/  ISETP.GE.U32.AND P0, PT, R4, UR6, PT ;  /* 0x0000000604007c0c */ /* 0x000fe2000bf06070 */
[----:B------:R-:W-:-:S05]  /*5170*/  IMAD.IADD R5, R5, 0x1, R9 ;  /* 0x0000000105057824 */ /* 0x000fca00078e0209 */
[----:B------:R-:W-:-:S13]  /*5180*/  ISETP.GE.U32.AND.EX P0, PT, R5, UR7, PT, P0 ;  /* 0x0000000705007c0c */ /* 0x000fda000bf06100 */
[----:B------:R-:W-:Y:S05]  /*5190*/  @P0 BRA `(.L_x_105) ;  /* 0x0000000400600947 */ /* 0x000fea0003800000 */
[----:B------:R-:W0:Y:S01]  /*51a0*/  S2R R22, SR_CTAID.X ;  /* 0x0000000000167919 */ /* 0x000e220000002500 */
[----:B------:R-:W2:Y:S01]  /*51b0*/  LDC.64 R16, c[0x0][0x628] ;  /* 0x00018a00ff107b82 */ /* 0x000ea20000000a00 */
[----:B------:R-:W-:Y:S01]  /*51c0*/  ULDC UR6, c[0x0][0x150] ;  /* 0x0000540000067ab9 */ /* 0x000fe20000000800 */
[----:B------:R-:W-:Y:S01]  /*51d0*/  IMAD.MOV.U32 R14, RZ, RZ, R4 ;  /* 0x000000ffff0e7224 */ /* 0x000fe200078e0004 */
[----:B-1--4-:R-:W1:Y:S01]  /*51e0*/  S2R R24, SR_CTAID.Y ;  /* 0x0000000000187919 */ /* 0x012e620000002600 */
[----:B------:R-:W-:-:S04]  /*51f0*/  IMAD.MOV.U32 R15, RZ, RZ, R5 ;  /* 0x000000ffff0f7224 */ /* 0x000fc800078e0005 */
[----:B------:R-:W3:Y:S08]  /*5200*/  LDC R25, c[0x0][0x144] ;  /* 0x00005100ff197b82 */ /* 0x000ef00000000800 */
[----:B------:R-:W4:Y:S08]  /*5210*/  LDC R18, c[0x0][0x630] ;  /* 0x00018c00ff127b82 */ /* 0x000f300000000800 */
[----:B------:R-:W1:Y:S01]  /*5220*/  LDC.64 R20, c[0x0][0x620] ;  /* 0x00018800ff147b82 */ /* 0x000e620000000a00 */
[----:B--2---:R-:W-:-:S04]  /*5230*/  ISETP.NE.U32.AND P0, PT, R16, RZ, PT ;  /* 0x000000ff1000720c */ /* 0x004fc80003f05070 */
[----:B------:R-:W-:Y:S02]  /*5240*/  ISETP.NE.AND.EX P0, PT, R17, RZ, PT, P0 ;  /* 0x000000ff1100720c */ /* 0x000fe40003f05300 */
[----:B0-----:R-:W-:-:S05]  /*5250*/  I2FP.F32.U32 R8, R22 ;  /* 0x0000001600087245 */ /* 0x001fca0000201000 */
[----:B------:R-:W-:-:S04]  /*5260*/  FMUL R8, R8, UR6 ;  /* 0x0000000608087c20 */ /* 0x000fc80008400000 */
[----:B------:R0:W2:Y:S02]  /*5270*/  F2I.U32.TRUNC.NTZ R23, R8 ;  /* 0x0000000800177305 */ /* 0x0000a4000020f000 */
[----:B---34-:R-:W-:Y:S05]  /*5280*/  @!P0 BRA `(.L_x_106) ;  /* 0x0000000000288947 */ /* 0x018fea0003800000 */
[----:B------:R-:W3:Y:S02]  /*5290*/  LDC R9, c[0x0][0x634] ;  /* 0x00018d00ff097b82 */ /* 0x000ee40000000800 */
[----:B---3--:R-:W-:-:S05]  /*52a0*/  IADD3 R13, P0, R4, R9, RZ ;  /* 0x00000009040d7210 */ /* 0x008fca0007f1e0ff */
[----:B------:R-:W-:-:S04]  /*52b0*/  IMAD.X R19, RZ, RZ, R5, P0 ;  /* 0x000000ffff137224 */ /* 0x000fc800000e0605 */
[----:B0-----:R-:W-:-:S04]  /*52c0*/  IMAD.WIDE.U32 R8, R19, R16, RZ ;  /* 0x0000001013087225 */ /* 0x001fc800078e00ff */
[----:B------:R-:W-:-:S04]  /*52d0*/  IMAD.WIDE.U32 R10, P0, R13, R17, R8 ;  /* 0x000000110d0a7225 */ /* 0x000fc80007800008 */
[----:B------:R-:W-:-:S04]  /*52e0*/  IMAD.WIDE.U32 R8, R13, R16, RZ ;  /* 0x000000100d087225 */ /* 0x000fc800078e00ff */
[----:B------:R-:W-:Y:S01]  /*52f0*/  IMAD.X R15, RZ, RZ, RZ, P0 ;  /* 0x000000ffff0f7224 */ /* 0x000fe200000e06ff */
[----:B------:R-:W-:Y:S01]  /*5300*/  IADD3 RZ, P0, R9, R10, RZ ;  /* 0x0000000a09ff7210 */ /* 0x000fe20007f1e0ff */
[----:B------:R-:W-:-:S04]  /*5310*/  IMAD.MOV.U32 R14, RZ, RZ, R11 ;  /* 0x000000ffff0e7224 */ /* 0x000fc800078e000b */
[----:B------:R-:W-:-:S08]  /*5320*/  IMAD.WIDE.U32.X R14, R19, R17, R14, P0 ;  /* 0x00000011130e7225 */ /* 0x000fd000000e040e */
.L_x_106:
[----:B------:R-:W3:Y:S01]  /*5330*/  LDC.64 R30, c[0x0][0x640] ;  /* 0x00019000ff1e7b82 */ /* 0x000ee20000000a00 */
[-C--:B------:R-:W-:Y:S01]  /*5340*/  SHF.R.U64 R73, R14, R18.reuse, R15 ;  /* 0x000000120e497219 */ /* 0x080fe2000000120f */
[----:B--2---:R-:W-:Y:S01]  /*5350*/  IMAD.MOV R23, RZ, RZ, -R23 ;  /* 0x000000ffff177224 */ /* 0x004fe200078e0a17 */
[----:B0-----:R-:W-:Y:S01]  /*5360*/  SHF.R.U32.HI R8, RZ, R18, R15 ;  /* 0x00000012ff087219 */ /* 0x001fe2000001160f */
[----:B------:R-:W-:Y:S01]  /*5370*/  ULDC UR6, c[0x0][0x154] ;  /* 0x0000550000067ab9 */ /* 0x000fe20000000800 */
[----:B------:R-:W-:Y:S01]  /*5380*/  IADD3 R11, P0, RZ, -R73, RZ ;  /* 0x80000049ff0b7210 */ /* 0x000fe20007f1e0ff */
[----:B------:R-:W-:Y:S02]  /*5390*/  IMAD R23, R25, R23, R22 ;  /* 0x0000001719177224 */ /* 0x000fe400078e0216 */
[----:B------:R-:W0:Y:S01]  /*53a0*/  LDC R14, c[0x0][0x618] ;  /* 0x00018600ff0e7b82 */ /* 0x000e220000000800 */
[----:B------:R-:W-:Y:S02]  /*53b0*/  IMAD.MOV.U32 R13, RZ, RZ, 0x1 ;  /* 0x00000001ff0d7424 */ /* 0x000fe400078e00ff */
[----:B------:R-:W-:-:S04]  /*53c0*/  IMAD.X R9, RZ, RZ, ~R8, P0 ;  /* 0x000000ffff097224 */ /* 0x000fc800000e0e08 */
[-C--:B-1----:R-:W-:Y:S01]  /*53d0*/  IMAD R10, R9, R20.reuse, RZ ;  /* 0x00000014090a7224 */ /* 0x082fe200078e02ff */
[----:B------:R-:W1:Y:S01]  /*53e0*/  LDC R26, c[0x0][0x608] ;  /* 0x00018200ff1a7b82 */ /* 0x000e620000000800 */
[----:B------:R-:W-:-:S04]  /*53f0*/  IMAD.WIDE.U32 R8, R11, R20, R4 ;  /* 0x000000140b087225 */ /* 0x000fc800078e0004 */
[----:B------:R-:W-:Y:S01]  /*5400*/  IMAD R11, R11, R21, R10 ;  /* 0x000000150b0b7224 */ /* 0x000fe200078e020a */
[----:B------:R-:W-:Y:S02]  /*5410*/  I2FP.F32.U32 R10, R24 ;  /* 0x00000018000a7245 */ /* 0x000fe40000201000 */
[----:B------:R-:W2:Y:S01]  /*5420*/  LDC R28, c[0x0][0x658] ;  /* 0x00019600ff1c7b82 */ /* 0x000ea20000000800 */
[----:B------:R-:W-:Y:S01]  /*5430*/  IMAD.IADD R9, R9, 0x1, R11 ;  /* 0x0000000109097824 */ /* 0x000fe200078e020b */
[----:B---3--:R-:W-:Y:S01]  /*5440*/  ISETP.NE.U32.AND P0, PT, R30, RZ, PT ;  /* 0x000000ff1e00720c */ /* 0x008fe20003f05070 */
[----:B------:R-:W-:Y:S01]  /*5450*/  FMUL R10, R10, UR6 ;  /* 0x000000060a0a7c20 */ /* 0x000fe20008400000 */
[----:B------:R-:W-:Y:S02]  /*5460*/  IMAD.MOV.U32 R11, RZ, RZ, -0x1 ;  /* 0xffffffffff0b7424 */ /* 0x000fe400078e00ff */
[----:B------:R-:W-:Y:S01]  /*5470*/  ISETP.NE.AND.EX P0, PT, R31, RZ, PT, P0 ;  /* 0x000000ff1f00720c */ /* 0x000fe20003f05300 */
[----:B------:R3:W4:Y:S01]  /*5480*/  F2I.U32.TRUNC.NTZ R19, R10 ;  /* 0x0000000a00137305 */ /* 0x000722000020f000 */
[----:B------:R-:W3:Y:S01]  /*5490*/  LDC R21, c[0x0][0x148] ;  /* 0x00005200ff157b82 */ /* 0x000ee20000000800 */
[----:B0-----:R-:W-:-:S02]  /*54a0*/  SHF.R.U64 R18, R8, R14, R9 ;  /* 0x0000000e08127219 */ /* 0x001fc40000001209 */
[----:B------:R-:W-:-:S05]  /*54b0*/  SHF.R.U32.HI R9, RZ, R14, R9 ;  /* 0x0000000eff097219 */ /* 0x000fca0000011609 */
[----:B------:R-:W0:Y:S01]  /*54c0*/  LDC R22, c[0x0][0x600] ;  /* 0x00018000ff167b82 */ /* 0x000e220000000800 */
[-CC-:B-1----:R-:W-:Y:S02]  /*54d0*/  SHF.R.U64 R16, R18, R26.reuse, R9.reuse ;  /* 0x0000001a12107219 */ /* 0x182fe40000001209 */
[----:B------:R-:W-:-:S05]  /*54e0*/  SHF.R.U32.HI R9, RZ, R26, R9 ;  /* 0x0000001aff097219 */ /* 0x000fca0000011609 */
[----:B------:R-:W1:Y:S01]  /*54f0*/  LDC R27, c[0x0][0x648] ;  /* 0x00019200ff1b7b82 */ /* 0x000e620000000800 */
[-CC-:B--2---:R-:W-:Y:S02]  /*5500*/  SHF.R.U64 R20, R16, R28.reuse, R9.reuse ;  /* 0x0000001c10147219 */ /* 0x184fe40000001209 */
[-C--:B------:R-:W-:Y:S02]  /*5510*/  SHF.L.U32 R11, R11, R28.reuse, RZ ;  /* 0x0000001c0b0b7219 */ /* 0x080fe400000006ff */
[-C--:B------:R-:W-:Y:S01]  /*5520*/  SHF.R.U32.HI R9, RZ, R28.reuse, R9 ;  /* 0x0000001cff097219 */ /* 0x080fe20000011609 */
[----:B------:R-:W-:Y:S01]  /*5530*/  IMAD.MOV.U32 R8, RZ, RZ, R20 ;  /* 0x000000ffff087224 */ /* 0x000fe200078e0014 */
[----:B------:R-:W-:Y:S01]  /*5540*/  SHF.L.U32 R26, R13, R28, RZ ;  /* 0x0000001c0d1a7219 */ /* 0x000fe200000006ff */
[----:B------:R-:W2:Y:S01]  /*5550*/  LDC R29, c[0x0][0x638] ;  /* 0x00018e00ff1d7b82 */ /* 0x000ea20000000800 */
[----:B------:R-:W-:-:S07]  /*5560*/  LOP3.LUT R25, RZ, R11, RZ, 0x33, !PT ;  /* 0x0000000bff197212 */ /* 0x000fce00078e33ff */
[----:B------:R-:W0:Y:S01]  /*5570*/  LDC R32, c[0x0][0x610] ;  /* 0x00018400ff207b82 */ /* 0x000e220000000800 */
[----:B----4-:R-:W-:Y:S05]  /*5580*/  @!P0 BRA `(.L_x_107) ;  /* 0x0000000000288947 */ /* 0x010fea0003800000 */
[----:B------:R-:W4:Y:S02]  /*5590*/  LDC R13, c[0x0][0x64c] ;  /* 0x00019300ff0d7b82 */ /* 0x000f240000000800 */
[----:B----4-:R-:W-:-:S05]  /*55a0*/  IADD3 R13, P0, R20, R13, RZ ;  /* 0x0000000d140d7210 */ /* 0x010fca0007f1e0ff */
[----:B------:R-:W-:-:S04]  /*55b0*/  IMAD.X R17, RZ, RZ, R9, P0 ;  /* 0x000000ffff117224 */ /* 0x000fc800000e0609 */
[----:B------:R-:W-:-:S04]  /*55c0*/  IMAD.WIDE.U32 R8, R17, R30, RZ ;  /* 0x0000001e11087225 */ /* 0x000fc800078e00ff */
[----:B---3--:R-:W-:-:S04]  /*55d0*/  IMAD.WIDE.U32 R10, P0, R13, R31, R8 ;  /* 0x0000001f0d0a7225 */ /* 0x008fc80007800008 */
[----:B------:R-:W-:-:S04]  /*55e0*/  IMAD.WIDE.U32 R8, R13, R30, RZ ;  /* 0x0000001e0d087225 */ /* 0x000fc800078e00ff */
[----:B------:R-:W-:Y:S01]  /*55f0*/  IMAD.X R15, RZ, RZ, RZ, P0 ;  /* 0x000000ffff0f7224 */ /* 0x000fe200000e06ff */
[----:B------:R-:W-:Y:S01]  /*5600*/  IADD3 RZ, P0, R9, R10, RZ ;  /* 0x0000000a09ff7210 */ /* 0x000fe20007f1e0ff */
[----:B------:R-:W-:-:S04]  /*5610*/  IMAD.MOV.U32 R14, RZ, RZ, R11 ;  /* 0x000000ffff0e7224 */ /* 0x000fc800078e000b */
[----:B------:R-:W-:-:S08]  /*5620*/  IMAD.WIDE.U32.X R8, R17, R31, R14, P0 ;  /* 0x0000001f11087225 */ /* 0x000fd000000e040e */
.L_x_107:
[----:B-1----:R-:W-:Y:S01]  /*5630*/  SHF.R.U64 R8, R8, R27, R9 ;  /* 0x0000001b08087219 */ /* 0x002fe20000001209 */
[----:B0-----:R-:W-:Y:S01]  /*5640*/  VIADD R13, R22, 0xffffffff ;  /* 0xffffffff160d7836 */ /* 0x001fe20000000000 */
[----:B------:R-:W-:Y:S01]  /*5650*/  LOP3.LUT R11, R16, R25, RZ, 0xc0, !PT ;  /* 0x00000019100b7212 */ /* 0x000fe200078ec0ff */
[----:B------:R-:W-:Y:S02]  /*5660*/  IMAD.MOV R19, RZ, RZ, -R19 ;  /* 0x000000ffff137224 */ /* 0x000fe400078e0a13 */
[----:B------:R-:W-:Y:S02]  /*5670*/  IMAD.MOV R9, RZ, RZ, -R8 ;  /* 0x000000ffff097224 */ /* 0x000fe400078e0a08 */
[----:B------:R-:W-:Y:S01]  /*5680*/  IMAD R26, R26, R8, R11 ;  /* 0x000000081a1a7224 */ /* 0x000fe200078e020b */
[----:B------:R-:W-:Y:S01]  /*5690*/  LOP3.LUT R11, R18, R13, RZ, 0xc0, !PT ;  /* 0x0000000d120b7212 */ /* 0x000fe200078ec0ff */
[----:B---3--:R-:W-:Y:S02]  /*56a0*/  @P4 IMAD R23, R21, R19, R24 ;  /* 0x0000001315174224 */ /* 0x008fe400078e0218 */
[----:B--2---:R-:W-:-:S02]  /*56b0*/  IMAD R8, R9, R29, R20 ;  /* 0x0000001d09087224 */ /* 0x004fc400078e0214 */
[----:B------:R-:W-:Y:S02]  /*56c0*/  IMAD R26, R26, R32, R23 ;  /* 0x000000201a1a7224 */ /* 0x000fe400078e0217 */
[----:B------:R-:W-:Y:S02]  /*56d0*/  IMAD R9, R8, R22, R11 ;  /* 0x0000001608097224 */ /* 0x000fe400078e020b */
[----:B------:R-:W-:-:S03]  /*56e0*/  IMAD.MOV.U32 R10, RZ, RZ, 0x1 ;  /* 0x00000001ff0a7424 */ /* 0x000fc600078e00ff */
[----:B------:R-:W-:Y:S02]  /*56f0*/  SEL R15, R9, R26, !P4 ;  /* 0x0000001a090f7207 */ /* 0x000fe40006000000 */
[----:B------:R-:W-:Y:S02]  /*5700*/  PRMT R8, R10, 0x7610, R8 ;  /* 0x000076100a087816 */ /* 0x000fe40000000008 */
[----:B------:R-:W-:-:S07]  /*5710*/  SEL R26, R26, R9, !P4 ;  /* 0x000000091a1a7207 */ /* 0x000fce0006000000 */
.L_x_105:
[----:B------:R-:W-:Y:S01]  /*5720*/  LOP3.LUT P0, RZ, R8, 0xff, RZ, 0xc0, !PT ;  /* 0x000000ff08ff7812 */ /* 0x000fe2000780c0ff */
[----:B------:R-:W-:-:S12]  /*5730*/  IMAD.MOV.U32 R71, RZ, RZ, R26 ;  /* 0x000000ffff477224 */ /* 0x000fd800078e001a */
[----:B------:R-:W-:Y:S05]  /*5740*/  @P0 BRA `(.L_x_108) ;  /* 0xffffffb800d00947 */ /* 0x000fea000383ffff */
[----:B------:R-:W-:Y:S05]  /*5750*/  EXIT ;  /* 0x000000000000794d */ /* 0x000fea0003800000 */
.L_x_8:
[----:B0-----:R-:W-:Y:S01]  /*5760*/  ULDC.64 UR4, c[0x0][0x650] ;  /* 0x0001940000047ab9 */ /* 0x001fe20000000a00 */
        /* <DEDUP_REMOVED lines=25> */
.L_x_110:
[----:B------:R-:W0:Y:S01]  /*5900*/  LDC.64 R28, c[0x0][0x640] ;  /* 0x00019000ff1c7b82 */ /* 0x000e220000000a00 */
[-CC-:B------:R-:W-:Y:S01]  /*5910*/  SHF.R.U64 R21, R16, R6.reuse, R17.reuse ;  /* 0x0000000610157219 */ /* 0x180fe20000001211 */
[----:B------:R-:W-:Y:S01]  /*5920*/  IMAD.MOV.U32 R31, RZ, RZ, 0x1 ;  /* 0x00000001ff1f7424 */ /* 0x000fe200078e00ff */
[----:B------:R-:W-:Y:S02]  /*5930*/  SHF.R.U32.HI R3, RZ, R6, R17 ;  /* 0x00000006ff037219 */ /* 0x000fe40000011611 */
[----:B------:R-:W-:-:S03]  /*5940*/  IADD3 R15, P0, RZ, -R21, RZ ;  /* 0x80000015ff0f7210 */ /* 0x000fc60007f1e0ff */
[----:B------:R-:W1:Y:S02]  /*5950*/  LDC R14, c[0x0][0x618] ;  /* 0x00018600ff0e7b82 */ /* 0x000e640000000800 */
[----:B------:R-:W-:Y:S02]  /*5960*/  IMAD.X R3, RZ, RZ, ~R3, P0 ;  /* 0x000000ffff037224 */ /* 0x000fe400000e0e03 */
[----:B------:R-:W-:-:S04]  /*5970*/  IMAD.WIDE.U32 R12, R15, R22, R4 ;  /* 0x000000160f0c7225 */ /* 0x000fc800078e0004 */
[----:B------:R-:W2:Y:S01]  /*5980*/  LDC R16, c[0x0][0x608] ;  /* 0x00018200ff107b82 */ /* 0x000ea20000000800 */
[----:B------:R-:W-:-:S04]  /*5990*/  IMAD R6, R3, R22, RZ ;  /* 0x0000001603067224 */ /* 0x000fc800078e02ff */
[----:B------:R-:W-:-:S03]  /*59a0*/  IMAD R3, R15, R23, R6 ;  /* 0x000000170f037224 */ /* 0x000fc600078e0206 */
[----:B------:R-:W3:Y:S01]  /*59b0*/  LDC R26, c[0x0][0x658] ;  /* 0x00019600ff1a7b82 */ /* 0x000ee20000000800 */
[----:B------:R-:W-:Y:S01]  /*59c0*/  IMAD.IADD R3, R13, 0x1, R3 ;  /* 0x000000010d037824 */ /* 0x000fe200078e0203 */
[----:B0-----:R-:W-:Y:S01]  /*59d0*/  ISETP.NE.U32.AND P0, PT, R28, RZ, PT ;  /* 0x000000ff1c00720c */ /* 0x001fe20003f05070 */
[----:B------:R-:W-:-:S03]  /*59e0*/  IMAD.MOV.U32 R13, RZ, RZ, -0x1 ;  /* 0xffffffffff0d7424 */ /* 0x000fc600078e00ff */
        /* <DEDUP_REMOVED lines=25> */
.L_x_111:
[----:B-1----:R-:W-:Y:S01]  /*5b80*/  SHF.R.U64 R6, R12, R25, R13 ;  /* 0x000000190c067219 */ /* 0x002fe2000000120d */
[----:B0-----:R-:W-:Y:S01]  /*5b90*/  VIADD R13, R24, 0xffffffff ;  /* 0xffffffff180d7836 */ /* 0x001fe20000000000 */
[----:B------:R-:W-:Y:S01]  /*5ba0*/  SHF.L.U32 R9, R31, R26, RZ ;  /* 0x0000001a1f097219 */ /* 0x000fe200000006ff */
[----:B------:R-:W-:Y:S01]  /*5bb0*/  @P4 IMAD R10, R11, R20, R8 ;  /* 0x000000140b0a4224 */ /* 0x000fe200078e0208 */
[----:B------:R-:W-:Y:S01]  /*5bc0*/  LOP3.LUT R3, R22, R33, RZ, 0xc0, !PT ;  /* 0x0000002116037212 */ /* 0x000fe200078ec0ff */
[----:B------:R-:W-:Y:S01]  /*5bd0*/  IMAD.MOV R12, RZ, RZ, -R6 ;  /* 0x000000ffff0c7224 */ /* 0x000fe200078e0a06 */
[----:B------:R-:W-:Y:S01]  /*5be0*/  LOP3.LUT R18, R18, R13, RZ, 0xc0, !PT ;  /* 0x0000000d12127212 */ /* 0x000fe200078ec0ff */
[----:B------:R-:W-:Y:S02]  /*5bf0*/  IMAD.MOV.U32 R8, RZ, RZ, 0x1 ;  /* 0x00000001ff087424 */ /* 0x000fe400078e00ff */
[----:B------:R-:W-:Y:S02]  /*5c00*/  IMAD R9, R9, R6, R3 ;  /* 0x0000000609097224 */ /* 0x000fe400078e0203 */
[----:B--2---:R-:W-:-:S02]  /*5c10*/  IMAD R3, R12, R27, R23 ;  /* 0x0000001b0c037224 */ /* 0x004fc400078e0217 */
[----:B---3--:R-:W-:Y:S02]  /*5c20*/  IMAD R6, R9, R30, R10 ;  /* 0x0000001e09067224 */ /* 0x008fe400078e020a */
[----:B------:R-:W-:Y:S01]  /*5c30*/  IMAD R9, R3, R24, R18 ;  /* 0x0000001803097224 */ /* 0x000fe200078e0212 */
[----:B------:R-:W-:Y:S01]  /*5c40*/  PRMT R3, R8, 0x7610, R3 ;  /* 0x0000761008037816 */ /* 0x000fe20000000003 */
[----:B------:R-:W-:-:S03]  /*5c50*/  IMAD.MOV.U32 R16, RZ, RZ, R21 ;  /* 0x000000ffff107224 */ /* 0x000fc600078e0015 */
[----:B------:R-:W-:Y:S02]  /*5c60*/  SEL R12, R9, R6, !P4 ;  /* 0x00000006090c7207 */ /* 0x000fe40006000000 */
[----:B------:R-:W-:-:S07]  /*5c70*/  SEL R6, R6, R9, !P4 ;  /* 0x0000000906067207 */ /* 0x000fce0006000000 */
.L_x_109:
[----:B------:R-:W-:-:S08]  /*5c80*/  NOP ;  /* 0x0000000000007918 */ /* 0x000fd00000000000 */
[----:B------:R-:W0:-:S00]  /*5c90*/  USETMAXREG.DEALLOC.CTAPOOL 0x28 ;  /* 0x00000028000079c8 */ /* 0x000e0000080e0500 */
[----:B0-----:R-:W-:-:S13]  /*5ca0*/  ISETP.NE.AND P0, PT, R7, RZ, PT ;  /* 0x000000ff0700720c */ /* 0x001fda0003f05270 */
[----:B------:R-:W-:Y:S05]  /*5cb0*/  @P0 EXIT ;  /* 0x000000000000094d */ /* 0x000fea0003800000 */
[----:B------:R-:W-:Y:S01]  /*5cc0*/  LOP3.LUT P0, RZ, R3, 0xff, RZ, 0xc0, !PT ;  /* 0x000000ff03ff7812 */ /* 0x000fe2000780c0ff */
[----:B------:R-:W-:Y:S02]  /*5cd0*/  IMAD.MOV.U32 R11, RZ, RZ, 0x1 ;  /* 0x00000001ff0b7424 */ /* 0x000fe400078e00ff */
[----:B------:R-:W-:-:S10]  /*5ce0*/  IMAD.MOV.U32 R15, RZ, RZ, RZ ;  /* 0x000000ffff0f7224 */ /* 0x000fd400078e00ff */
[----:B------:R-:W-:Y:S05]  /*5cf0*/  @!P0 BRA `(.L_x_112) ;  /* 0x0000000c00748947 */ /* 0x000fea0003800000 */
[----:B------:R-:W0:Y:S01]  /*5d00*/  LDC R3, c[0x0][0x28c] ;  /* 0x0000a300ff037b82 */ /* 0x000e220000000800 */
[----:B------:R-:W-:Y:S01]  /*5d10*/  ULDC UR5, c[0x0][0x658] ;  /* 0x0001960000057ab9 */ /* 0x000fe20000000800 */
[----:B------:R-:W-:Y:S01]  /*5d20*/  UMOV UR11, 0xffffffff ;  /* 0xffffffff000b7882 */ /* 0x000fe20000000000 */
[----:B------:R-:W-:Y:S01]  /*5d30*/  UMOV UR16, 0x1 ;  /* 0x0000000100107882 */ /* 0x000fe20000000000 */
[----:B------:R-:W-:Y:S01]  /*5d40*/  USHF.L.U32 UR11, UR11, UR5, URZ ;  /* 0x000000050b0b7299 */ /* 0x000fe2000800063f */
[----:B------:R-:W-:Y:S01]  /*5d50*/  BSSY B0, `(.L_x_112) ;  /* 0x00000d7000007945 */ /* 0x000fe20003800000 */
[----:B------:R-:W-:Y:S01]  /*5d60*/  ULDC UR9, c[0x0][0xc] ;  /* 0x0000030000097ab9 */ /* 0x000fe20000000800 */
[----:B------:R-:W-:Y:S01]  /*5d70*/  ULDC UR12, c[0x0][0x10] ;  /* 0x00000400000c7ab9 */ /* 0x000fe20000000800 */
[----:B------:R-:W1:Y:S01]  /*5d80*/  S2UR UR8, SR_CgaCtaId ;  /* 0x00000000000879c3 */ /* 0x000e620000008800 */
[----:B------:R-:W-:Y:S01]  /*5d90*/  ULOP3.LUT UR13, URZ, UR11, URZ, 0x33, !UPT ;  /* 0x0000000b3f0d7292 */ /* 0x000fe2000f8e333f */
[----:B------:R-:W-:Y:S01]  /*5da0*/  IMAD.MOV.U32 R13, RZ, RZ, 0x1 ;  /* 0x00000001ff0d7424 */ /* 0x000fe200078e00ff */
[----:B------:R-:W-:Y:S01]  /*5db0*/  LOP3.LUT R14, R2, 0x2, RZ, 0xfc, !PT ;  /* 0x00000002020e7812 */ /* 0x000fe200078efcff */
[----:B------:R-:W-:Y:S01]  /*5dc0*/  IMAD.MOV.U32 R11, RZ, RZ, 0x1 ;  /* 0x00000001ff0b7424 */ /* 0x000fe200078e00ff */
[----:B------:R-:W-:Y:S01]  /*5dd0*/  ULDC UR4, c[0x0][0x600] ;  /* 0x0001800000047ab9 */ /* 0x000fe20000000800 */
[----:B------:R-:W-:Y:S01]  /*5de0*/  IMAD.MOV.U32 R15, RZ, RZ, RZ ;  /* 0x000000ffff0f7224 */ /* 0x000fe200078e00ff */
[----:B------:R-:W-:Y:S01]  /*5df0*/  UMOV UR15, 0x5 ;  /* 0x00000005000f7882 */ /* 0x000fe20000000000 */
[----:B------:R-:W-:-:S02]  /*5e00*/  UIADD3 UR4, UR4, -0x1, URZ ;  /* 0xffffffff04047890 */ /* 0x000fc4000fffe03f */
[----:B------:R-:W-:Y:S01]  /*5e10*/  USHF.L.U32 UR5, UR16, UR5, URZ ;  /* 0x0000000510057299 */ /* 0x000fe2000800063f */
[----:B------:R-:W-:Y:S01]  /*5e20*/  ULDC.64 UR28, c[0x0][0x198] ;  /* 0x00006600001c7ab9 */ /* 0x000fe20000000a00 */
[----:B0-----:R-:W-:-:S05]  /*5e30*/  VIADD R3, R3, 0x7f ;  /* 0x0000007f03037836 */ /* 0x001fca0000000000 */
[----:B------:R-:W-:Y:S01]  /*5e40*/  SHF.R.S32.HI R8, RZ, 0x1f, R3 ;  /* 0x0000001fff087819 */ /* 0x000fe20000011403 */
[----:B-1----:R-:W-:-:S03]  /*5e50*/  ULOP3.LUT UR10, UR8, 0x1, URZ, 0xc0, !UPT ;  /* 0x00000001080a7892 */ /* 0x002fc6000f8ec03f */
[----:B------:R-:W-:Y:S01]  /*5e60*/  LEA.HI R8, R8, R3, RZ, 0x7 ;  /* 0x0000000308087211 */ /* 0x000fe200078f38ff */
[----:B------:R-:W-:Y:S02]  /*5e70*/  USHF.R.U32.HI UR27, URZ, 0x1, UR8 ;  /* 0x000000013f1b7899 */ /* 0x000fe40008011608 */
[----:B------:R-:W-:Y:S01]  /*5e80*/  USHF.L.U32 UR6, UR8, 0x5, URZ ;  /* 0x0000000508067899 */ /* 0x000fe2000800063f */
[----:B------:R-:W-:Y:S01]  /*5e90*/  SHF.R.S32.HI R10, RZ, 0x7, R8 ;  /* 0x00000007ff0a7819 */ /* 0x000fe20000011408 */
[----:B------:R-:W-:Y:S02]  /*5ea0*/  USHF.L.U32 UR7, UR8, 0xc, URZ ;  /* 0x0000000c08077899 */ /* 0x000fe4000800063f */
[----:B------:R-:W-:Y:S02]  /*5eb0*/  ULOP3.LUT UR8, UR8, 0xfffffffe, URZ, 0xc0, !UPT ;  /* 0xfffffffe08087892 */ /* 0x000fe4000f8ec03f */
[----:B------:R-:W-:Y:S01]  /*5ec0*/  UISETP.GT.U32.AND UP0, UPT, UR10, 0xffff, UPT ;  /* 0x0000ffff0a00788c */ /* 0x000fe2000bf04070 */
[----:B------:R-:W-:Y:S01]  /*5ed0*/  VIADD R3, R10, 0x1 ;  /* 0x000000010a037836 */ /* 0x000fe20000000000 */
[----:B------:R-:W-:-:S02]  /*5ee0*/  USHF.L.U32 UR14, UR16, UR8, URZ ;  /* 0x00000008100e7299 */ /* 0x000fc4000800063f */
[----:B------:R-:W-:Y:S02]  /*5ef0*/  ULOP3.LUT UR11, UR8, 0x1, URZ, 0xfc, !UPT ;  /* 0x00000001080b7892 */ /* 0x000fe4000f8efc3f */
[----:B------:R-:W-:Y:S02]  /*5f00*/  UIMAD.WIDE.U32 UR8, UR9, UR12, URZ ;  /* 0x0000000c090872a5 */ /* 0x000fe4000f8e003f */
[----:B------:R-:W-:Y:S01]  /*5f10*/  USEL UR10, UR10, 0xffff, !UP0 ;  /* 0x0000ffff0a0a7887 */ /* 0x000fe2000c000000 */
[----:B------:R-:W-:Y:S01]  /*5f20*/  ULDC UR12, c[0x0][0x14] ;  /* 0x00000500000c7ab9 */ /* 0x000fe20000000800 */
[----:B------:R-:W-:Y:S02]  /*5f30*/  USHF.L.U32 UR11, UR16, UR11, URZ ;  /* 0x0000000b100b7299 */ /* 0x000fe4000800063f */
[----:B------:R-:W-:Y:S02]  /*5f40*/  UIMAD.WIDE.U32 UR24, UR8, UR12, URZ ;  /* 0x0000000c081872a5 */ /* 0x000fe4000f8e003f */
[----:B------:R-:W-:-:S02]  /*5f50*/  UIMAD UR21, UR9, UR12, URZ ;  /* 0x0000000c091572a4 */ /* 0x000fc4000f8e023f */
[----:B------:R-:W-:Y:S02]  /*5f60*/  ULOP3.LUT UR10, UR10, 0xffff, URZ, 0xc0, !UPT ;  /* 0x0000ffff0a0a7892 */ /* 0x000fe4000f8ec03f */
[----:B------:R-:W-:Y:S02]  /*5f70*/  ULOP3.LUT UR6, UR6, 0x20, URZ, 0xc0, !UPT ;  /* 0x0000002006067892 */ /* 0x000fe4000f8ec03f */
[----:B------:R-:W-:Y:S02]  /*5f80*/  ULOP3.LUT UR7, UR7, 0x1000, URZ, 0xc0, !UPT ;  /* 0x0000100007077892 */ /* 0x000fe4000f8ec03f */
[----:B------:R-:W-:Y:S02]  /*5f90*/  ULOP3.LUT UR14, UR14, UR11, URZ, 0xfc, !UPT ;  /* 0x0000000b0e0e7292 */ /* 0x000fe4000f8efc3f */
[----:B------:R-:W-:Y:S02]  /*5fa0*/  UIADD3 UR21, UR25, UR21, URZ ;  /* 0x0000001519157290 */ /* 0x000fe4000fffe03f */
[----:B------:R-:W-:-:S12]  /*5fb0*/  USHF.L.U32 UR15, UR15, UR10, URZ ;  /* 0x0000000a0f0f7299 */ /* 0x000fd8000800063f */
.L_x_123:
[----:B------:R-:W-:-:S03]  /*5fc0*/  UMOV UR8, 0xffffffff ;  /* 0xffffffff00087882 */ /* 0x000fc60000000000 */
[----:B------:R-:W-:Y:S05]  /*5fd0*/  BRA.DIV UR8, `(.L_x_113) ;  /* 0x0000001208607947 */ /* 0x000fea000b800000 */
[----:B------:R-:W-:-:S13]  /*5fe0*/  ELECT P0, URZ, PT ;  /* 0x00000000003f782f */ /* 0x000fda0003800000 */
.L_x_139:
[----:B------:R-:W0:Y:S01]  /*5ff0*/  LDC R7, c[0x0][0x28c] ;  /* 0x0000a300ff077b82 */ /* 0x000e220000000800 */
[----:B------:R-:W-:Y:S01]  /*6000*/  BSSY B1, `(.L_x_114) ;  /* 0x000003b000017945 */ /* 0x000fe20003800000 */
[----:B0-----:R-:W-:-:S13]  /*6010*/  ISETP.LT.OR P0, PT, R7, 0x1, !P0 ;  /* 0x000000010700780c */ /* 0x001fda0004701670 */
[----:B------:R-:W-:Y:S05]  /*6020*/  @P0 BRA `(.L_x_115) ;  /* 0x0000000000e00947 */ /* 0x000fea0003800000 */
[----:B------:R-:W-:Y:S01]  /*6030*/  LEA R9, R6, UR27, 0x1 ;  /* 0x0000001b06097c11 */ /* 0x000fe2000f8e08ff */
[----:B------:R-:W-:Y:S01]  /*6040*/  IMAD.MOV.U32 R21, RZ, RZ, RZ ;  /* 0x000000ffff157224 */ /* 0x000fe200078e00ff */
[----:B------:R-:W-:Y:S01]  /*6050*/  LEA R17, R12, UR6, 0x6 ;  /* 0x000000060c117c11 */ /* 0x000fe2000f8e30ff */
[----:B------:R-:W-:Y:S02]  /*6060*/  IMAD.MOV.U32 R6, RZ, RZ, R3 ;  /* 0x000000ffff067224 */ /* 0x000fe400078e0003 */
[----:B------:R-:W-:Y:S02]  /*6070*/  IMAD.MOV.U32 R7, RZ, RZ, R11 ;  /* 0x000000ffff077224 */ /* 0x000fe400078e000b */
[----:B------:R-:W-:Y:S02]  /*6080*/  IMAD.MOV.U32 R8, RZ, RZ, R15 ;  /* 0x000000ffff087224 */ /* 0x000fe400078e000f */
[----:B------:R-:W-:-:S07]  /*6090*/  IMAD.SHL.U32 R18, R9, 0x40, RZ ;  /* 0x0000004009127824 */ /* 0x000fce00078e00ff */
.L_x_118:
[----:B------:R-:W0:Y:S01]  /*60a0*/  S2R R12, SR_CgaCtaId ;  /* 0x00000000000c7919 */ /* 0x000e220000008800 */
[----:B------:R-:W-:Y:S02]  /*60b0*/  MOV R9, 0x400 ;  /* 0x0000040000097802 */ /* 0x000fe40000000f00 */
[----:B------:R-:W-:Y:S02]  /*60c0*/  LOP3.LUT P1, RZ, R0, 0x7f, RZ, 0xc0, !PT ;  /* 0x0000007f00ff7812 */ /* 0x000fe4000782c0ff */
[----:B0-----:R-:W-:Y:S02]  /*60d0*/  LEA R19, R12, R9, 0x18 ;  /* 0x000000090c137211 */ /* 0x001fe400078ec0ff */
[----:B------:R-:W-:-:S09]  /*60e0*/  SHF.L.U32 R9, R7, 0x1f, RZ ;  /* 0x0000001f07097819 */ /* 0x000fd200000006ff */
[----:B------:R-:W0:Y:S01]  /*60f0*/  @!P1 LDC R12, c[0x0][0x500] ;  /* 0x00014000ff0c9b82 */ /* 0x000e220000000800 */
[----:B------:R-:W-:-:S04]  /*6100*/  IMAD R20, R8, 0x8, R19 ;  /* 0x0000000808147824 */ /* 0x000fc800078e0213 */
[----:B------:R-:W1:Y:S02]  /*6110*/  SYNCS.PHASECHK.TRANS64.TRYWAIT P0, [R20+URZ+0x48], R9 ;  /* 0x00004809140075a7 */ /* 0x000e64000800017f */
[----:B-1----:R-:W-:Y:S05]  /*6120*/  @!P0 BRA `(.L_x_116) ;  /* 0x00000010002c8947 */ /* 0x002fea0003800000 */
.L_x_140:
[----:B-1----:R-:W-:Y:S01]  /*6130*/  PRMT R9, R14, 0x9910, RZ ;  /* 0x000099100e097816 */ /* 0x002fe200000000ff */
[----:B0-----:R0:W-:Y:S03]  /*6140*/  @!P1 SYNCS.ARRIVE.TRANS64 RZ, [R20+URZ], R12 ;  /* 0x0000000c14ff99a7 */ /* 0x0011e6000800003f */
[----:B------:R-:W-:-:S13]  /*6150*/  ISETP.NE.AND P0, PT, R9, 0x2, PT ;  /* 0x000000020900780c */ /* 0x000fda0003f05270 */
[----:B0-----:R-:W-:Y:S05]  /*6160*/  @P0 BRA `(.L_x_117) ;  /* 0x0000000000040947 */ /* 0x001fea0003800000 */
[----:B------:R-:W-:Y:S01]  /*6170*/  BPT.TRAP 0x1 ;  /* 0x000000040000795c */ /* 0x000fe20000300000 */
.L_x_117:
[----:B------:R-:W-:Y:S01]  /*6180*/  LEA R9, R8, UR27, 0x1 ;  /* 0x0000001b08097c11 */ /* 0x000fe2000f8e08ff */
[----:B------:R-:W-:Y:S01]  /*6190*/  VIADD R6, R6, 0xffffffff ;  /* 0xffffffff06067836 */ /* 0x000fe20000000000 */
[----:B------:R-:W-:Y:S01]  /*61a0*/  R2UR UR11, R8 ;  /* 0x00000000080b72ca */ /* 0x000fe200000e0000 */
[----:B------:R-:W-:Y:S01]  /*61b0*/  UIADD3 UR16, UP0, UR28, 0xf0, URZ ;  /* 0x000000f01c107890 */ /* 0x000fe2000ff1e03f */
[----:B------:R-:W-:Y:S01]  /*61c0*/  R2UR UR22, R19 ;  /* 0x00000000131672ca */ /* 0x000fe200000e0000 */
[----:B------:R-:W-:Y:S01]  /*61d0*/  IMAD.U32 R9, R9, 0x2000, R19 ;  /* 0x0000200009097824 */ /* 0x000fe200078e0013 */
[----:B------:R-:W-:Y:S01]  /*61e0*/  R2UR UR23, R18 ;  /* 0x00000000121772ca */ /* 0x000fe200000e0000 */
[----:B------:R-:W-:Y:S01]  /*61f0*/  UIADD3 UR32, UP1, UR28, 0x1f0, URZ ;  /* 0x000001f01c207890 */ /* 0x000fe2000ff3e03f */
[----:B------:R-:W-:Y:S01]  /*6200*/  R2UR UR9, R20 ;  /* 0x00000000140972ca */ /* 0x000fe200000e0000 */
[----:B------:R-:W-:Y:S01]  /*6210*/  UIADD3.X UR17, URZ, UR29, URZ, UP0, !UPT ;  /* 0x0000001d3f117290 */ /* 0x000fe200087fe43f */
[----:B------:R-:W-:Y:S01]  /*6220*/  R2UR UR8, R9 ;  /* 0x00000000090872ca */ /* 0x000fe200000e0000 */
[----:B------:R-:W-:Y:S01]  /*6230*/  UPRMT UR20, URZ, 0x5410, UR15 ;  /* 0x000054103f147896 */ /* 0x000fe2000800000f */
[----:B------:R-:W-:Y:S01]  /*6240*/  R2UR UR10, R21 ;  /* 0x00000000150a72ca */ /* 0x000fe200000e0000 */
[----:B------:R-:W-:Y:S01]  /*6250*/  VIADD R8, R8, 0x1 ;  /* 0x0000000108087836 */ /* 0x000fe20000000000 */
[----:B------:R-:W-:Y:S01]  /*6260*/  R2UR UR12, R16 ;  /* 0x00000000100c72ca */ /* 0x000fe200000e0000 */
[----:B------:R-:W-:Y:S01]  /*6270*/  ULEA UR11, UR11, UR7, 0xd ;  /* 0x000000070b0b7291 */ /* 0x000fe2000f8e683f */
[----:B------:R-:W-:Y:S01]  /*6280*/  R2UR UR26, R17 ;  /* 0x00000000111a72ca */ /* 0x000fe200000e0000 */
[----:B------:R-:W-:Y:S01]  /*6290*/  UPRMT UR30, URZ, 0x5410, UR14 ;  /* 0x000054103f1e7896 */ /* 0x000fe2000800000e */
[----:B------:R-:W-:Y:S01]  /*62a0*/  ISETP.GT.AND P1, PT, R6, 0x1, PT ;  /* 0x000000010600780c */ /* 0x000fe20003f24270 */
[----:B------:R-:W-:Y:S01]  /*62b0*/  UIADD3 UR22, UR22, 0x24180, UR11 ;  /* 0x0002418016167890 */ /* 0x000fe2000fffe00b */
[----:B------:R-:W-:Y:S01]  /*62c0*/  ISETP.NE.AND P0, PT, R8, 0x9, PT ;  /* 0x000000090800780c */ /* 0x000fe20003f05270 */
[----:B------:R-:W-:Y:S01]  /*62d0*/  UIADD3.X UR33, URZ, UR29, URZ, UP1, !UPT ;  /* 0x0000001d3f217290 */ /* 0x000fe20008ffe43f */
[----:B------:R-:W-:Y:S01]  /*62e0*/  VIADD R21, R21, 0x80 ;  /* 0x0000008015157836 */ /* 0x000fe20000000000 */
[----:B------:R-:W-:Y:S01]  /*62f0*/  UIADD3 UR8, UR8, 0x180, URZ ;  /* 0x0000018008087890 */ /* 0x000fe2000fffe03f */
[----:B------:R-:W-:Y:S01]  /*6300*/  SEL R12, RZ, 0x1, P0 ;  /* 0x00000001ff0c7807 */ /* 0x000fe20000000000 */
[----:B------:R-:W-:Y:S01]  /*6310*/  UMOV UR18, 0x0 ;  /* 0x0000000000127882 */ /* 0x000fe20000000000 */
[----:B------:R-:W-:Y:S01]  /*6320*/  UMOV UR19, 0x10000000 ;  /* 0x1000000000137882 */ /* 0x000fe20000000000 */
[----:B------:R-:W-:Y:S01]  /*6330*/  UMOV UR11, UR23 ;  /* 0x00000017000b7c82 */ /* 0x000fe20008000000 */
[----:B------:R-:W-:-:S02]  /*6340*/  LOP3.LUT R7, R7, R12, RZ, 0x3c, !PT ;  /* 0x0000000c07077212 */ /* 0x000fc400078e3cff */
[----:B------:R-:W-:Y:S02]  /*6350*/  SEL R8, R8, RZ, P0 ;  /* 0x000000ff08087207 */ /* 0x000fe40000000000 */
[----:B------:R0:W-:Y:S02]  /*6360*/  UTMALDG.3D.MULTICAST [UR8], [UR16], UR20, desc[UR18] ;  /* 0x00001208100073b4 */ /* 0x0001e40008011814 */
[----:B0-----:R-:W-:Y:S01]  /*6370*/  UMOV UR8, UR22 ;  /* 0x0000001600087c82 */ /* 0x001fe20008000000 */
[----:B------:R-:W-:Y:S02]  /*6380*/  UMOV UR11, UR26 ;  /* 0x0000001a000b7c82 */ /* 0x000fe40008000000 */
[----:B------:R0:W-:Y:S02]  /*6390*/  UTMALDG.3D.MULTICAST [UR8], [UR32], UR30, desc[UR18] ;  /* 0x00001208200073b4 */ /* 0x0001e4000801181e */
[----:B0-----:R-:W-:Y:S05]  /*63a0*/  @P1 BRA `(.L_x_118) ;  /* 0xfffffffc003c1947 */ /* 0x001fea000383ffff */
.L_x_115:
[----:B------:R-:W-:Y:S05]  /*63b0*/  BSYNC B1 ;  /* 0x0000000000017941 */ /* 0x000fea0003800000 */
.L_x_114:
[----:B------:R-:W-:Y:S01]  /*63c0*/  LOP3.LUT P1, RZ, R13, 0xff, RZ, 0xc0, !PT ;  /* 0x000000ff0dff7812 */ /* 0x000fe2000782c0ff */
[C---:B------:R-:W-:Y:S01]  /*63d0*/  IMAD.IADD R15, R10.reuse, 0x1, R15 ;  /* 0x000000010a0f7824 */ /* 0x040fe200078e020f */
[----:B------:R-:W-:Y:S01]  /*63e0*/  ULDC.64 UR8, c[0x0][0x650] ;  /* 0x0001940000087ab9 */ /* 0x000fe20000000a00 */
[C---:B------:R-:W-:Y:S01]  /*63f0*/  ISETP.GE.U32.AND P2, PT, R10.reuse, 0x9, PT ;  /* 0x000000090a00780c */ /* 0x040fe20003f46070 */
[----:B------:R-:W-:Y:S01]  /*6400*/  BSSY B1, `(.L_x_119) ;  /* 0x0000069000017945 */ /* 0x000fe20003800000 */
[----:B------:R-:W-:Y:S01]  /*6410*/  IMAD.MOV.U32 R12, RZ, RZ, -0x1 ;  /* 0xffffffffff0c7424 */ /* 0x000fe200078e00ff */
[----:B------:R-:W-:Y:S01]  /*6420*/  ISETP.GT.U32.AND P0, PT, R15, 0x8, PT ;  /* 0x000000080f00780c */ /* 0x000fe20003f04070 */
[----:B------:R-:W-:Y:S01]  /*6430*/  IMAD.MOV.U32 R16, RZ, RZ, -0x1 ;  /* 0xffffffffff107424 */ /* 0x000fe200078e00ff */
[----:B------:R-:W-:Y:S02]  /*6440*/  PRMT R13, RZ, 0x7610, R13 ;  /* 0x00007610ff0d7816 */ /* 0x000fe4000000000d */
[----:B------:R-:W-:-:S03]  /*6450*/  ISETP.LT.U32.AND P0, PT, R10, 0x9, P0 ;  /* 0x000000090a00780c */ /* 0x000fc60000701070 */
[----:B------:R-:W0:Y:S01]  /*6460*/  @P1 S2R R7, SR_CgaCtaId ;  /* 0x0000000000071919 */ /* 0x000e220000008800 */
[----:B------:R-:W-:-:S04]  /*6470*/  @P1 MOV R6, 0x400 ;  /* 0x0000040000061802 */ /* 0x000fc80000000f00 */
[----:B0-----:R-:W-:Y:S01]  /*6480*/  @P1 LEA R8, R7, R6, 0x18 ;  /* 0x0000000607081211 */ /* 0x001fe200078ec0ff */
[----:B------:R-:W-:Y:S01]  /*6490*/  IMAD.WIDE.U32 R6, R15, 0x38e38e39, RZ ;  /* 0x38e38e390f067825 */ /* 0x000fe200078e00ff */
[----:B------:R-:W-:Y:S02]  /*64a0*/  SEL R6, RZ, 0x1, !P0 ;  /* 0x00000001ff067807 */ /* 0x000fe40004000000 */
[----:B------:R0:W-:Y:S01]  /*64b0*/  @P1 SYNCS.ARRIVE.TRANS64.A1T0 RZ, [R8+URZ+0xa8], RZ ;  /* 0x0000a8ff08ff19a7 */ /* 0x0001e2000810003f */
[----:B------:R-:W-:Y:S02]  /*64c0*/  IADD3 R4, P1, R4, UR24, RZ ;  /* 0x0000001804047c10 */ /* 0x000fe4000ff3e0ff */
[----:B------:R-:W-:Y:S01]  /*64d0*/  LOP3.LUT R11, R11, R6, RZ, 0x3c, !PT ;  /* 0x000000060b0b7212 */ /* 0x000fe200078e3cff */
[----:B------:R-:W-:Y:S01]  /*64e0*/  IMAD.MOV.U32 R6, RZ, RZ, -0x1 ;  /* 0xffffffffff067424 */ /* 0x000fe200078e00ff */
[----:B------:R-:W-:Y:S02]  /*64f0*/  IADD3.X R5, R5, UR21, RZ, P1, !PT ;  /* 0x0000001505057c10 */ /* 0x000fe40008ffe4ff */
[----:B------:R-:W-:-:S02]  /*6500*/  ISETP.GE.U32.AND P0, PT, R4, UR8, PT ;  /* 0x0000000804007c0c */ /* 0x000fc4000bf06070 */
[----:B0-----:R-:W-:Y:S02]  /*6510*/  SHF.R.U32.HI R8, RZ, 0x1, R7 ;  /* 0x00000001ff087819 */ /* 0x001fe40000011607 */
[----:B------:R-:W-:Y:S02]  /*6520*/  ISETP.GE.U32.AND.EX P0, PT, R5, UR9, PT, P0 ;  /* 0x0000000905007c0c */ /* 0x000fe4000bf06100 */
[----:B------:R-:W-:Y:S01]  /*6530*/  @P2 LOP3.LUT R11, R11, 0x1, R8, 0x78, !PT ;  /* 0x000000010b0b2812 */ /* 0x000fe200078e7808 */
[----:B------:R-:W-:Y:S01]  /*6540*/  IMAD R15, R8, -0x9, R15 ;  /* 0xfffffff7080f7824 */ /* 0x000fe200078e020f */
[----:B------:R-:W-:-:S09]  /*6550*/  PRMT R7, RZ, 0x7610, R7 ;  /* 0x00007610ff077816 */ /* 0x000fd20000000007 */
[----:B------:R-:W-:Y:S05]  /*6560*/  @P0 BRA `(.L_x_120) ;  /* 0x0000000400480947 */ /* 0x000fea0003800000 */
[----:B------:R-:W0:Y:S01]  /*6570*/  S2R R17, SR_CTAID.X ;  /* 0x0000000000117919 */ /* 0x000e220000002500 */
[----:B------:R-:W-:Y:S01]  /*6580*/  ULDC.64 UR8, c[0x0][0x628] ;  /* 0x00018a0000087ab9 */ /* 0x000fe20000000a00 */
[----:B------:R-:W1:Y:S01]  /*6590*/  LDC R18, c[0x0][0x144] ;  /* 0x00005100ff127b82 */ /* 0x000e620000000800 */
[----:B------:R-:W-:Y:S01]  /*65a0*/  ISETP.NE.U32.AND P0, PT, RZ, UR8, PT ;  /* 0x00000008ff007c0c */ /* 0x000fe2000bf05070 */
[----:B------:R-:W2:Y:S01]  /*65b0*/  S2R R12, SR_CTAID.Y ;  /* 0x00000000000c7919 */ /* 0x000ea20000002600 */
[----:B------:R-:W-:Y:S01]  /*65c0*/  ULDC UR10, c[0x0][0x150] ;  /* 0x00005400000a7ab9 */ /* 0x000fe20000000800 */
[----:B------:R-:W-:Y:S01]  /*65d0*/  ULDC UR11, c[0x0][0x630] ;  /* 0x00018c00000b7ab9 */ /* 0x000fe20000000800 */
[----:B------:R-:W-:Y:S01]  /*65e0*/  ISETP.NE.AND.EX P0, PT, RZ, UR9, PT, P0 ;  /* 0x00000009ff007c0c */ /* 0x000fe2000bf05300 */
[----:B------:R-:W-:Y:S01]  /*65f0*/  IMAD.MOV.U32 R6, RZ, RZ, R4 ;  /* 0x000000ffff067224 */ /* 0x000fe200078e0004 */
[----:B0-----:R-:W-:-:S05]  /*6600*/  I2FP.F32.U32 R7, R17 ;  /* 0x0000001100077245 */ /* 0x001fca0000201000 */
[----:B------:R-:W-:Y:S01]  /*6610*/  FMUL R20, R7, UR10 ;  /* 0x0000000a07147c20 */ /* 0x000fe20008400000 */
[----:B------:R-:W-:-:S05]  /*6620*/  IMAD.MOV.U32 R7, RZ, RZ, R5 ;  /* 0x000000ffff077224 */ /* 0x000fca00078e0005 */
[----:B--2---:R-:W-:Y:S05]  /*6630*/  @!P0 BRA `(.L_x_121) ;  /* 0x0000000000288947 */ /* 0x004fea0003800000 */
[----:B------:R-:W-:Y:S02]  /*6640*/  ULDC UR10, c[0x0][0x634] ;  /* 0x00018d00000a7ab9 */ /* 0x000fe40000000800 */
[----:B------:R-:W-:-:S05]  /*6650*/  IADD3 R7, P0, R4, UR10, RZ ;  /* 0x0000000a04077c10 */ /* 0x000fca000ff1e0ff */
[----:B------:R-:W-:-:S04]  /*6660*/  IMAD.X R19, RZ, RZ, R5, P0 ;  /* 0x000000ffff137224 */ /* 0x000fc800000e0605 */
[----:B------:R-:W-:-:S04]  /*6670*/  IMAD.WIDE.U32 R8, R19, UR8, RZ ;  /* 0x0000000813087c25 */ /* 0x000fc8000f8e00ff */
[----:B------:R-:W-:-:S04]  /*6680*/  IMAD.WIDE.U32 R8, P0, R7, UR9, R8 ;  /* 0x0000000907087c25 */ /* 0x000fc8000f800008 */
[----:B------:R-:W-:-:S04]  /*6690*/  IMAD.WIDE.U32 R6, R7, UR8, RZ ;  /* 0x0000000807067c25 */ /* 0x000fc8000f8e00ff */
[----:B------:R-:W-:Y:S01]  /*66a0*/  IMAD.MOV.U32 R6, RZ, RZ, R9 ;  /* 0x000000ffff067224 */ /* 0x000fe200078e0009 */
[----:B------:R-:W-:Y:S01]  /*66b0*/  IADD3 RZ, P1, R7, R8, RZ ;  /* 0x0000000807ff7210 */ /* 0x000fe20007f3e0ff */
[----:B------:R-:W-:-:S04]  /*66c0*/  IMAD.X R7, RZ, RZ, RZ, P0 ;  /* 0x000000ffff077224 */ /* 0x000fc800000e06ff */
[----:B------:R-:W-:-:S08]  /*66d0*/  IMAD.WIDE.U32.X R6, R19, UR9, R6, P1 ;  /* 0x0000000913067c25 */ /* 0x000fd000088e0406 */
.L_x_121:
[--C-:B------:R-:W-:Y:S01]  /*66e0*/  SHF.R.U64 R16, R6, UR11, R7.reuse ;  /* 0x0000000b06107c19 */ /* 0x100fe20008001207 */
[----:B------:R-:W0:Y:S01]  /*66f0*/  F2I.U32.TRUNC.NTZ R20, R20 ;  /* 0x0000001400147305 */ /* 0x000e22000020f000 */
[----:B------:R-:W-:Y:S01]  /*6700*/  SHF.R.U32.HI R6, RZ, UR11, R7 ;  /* 0x0000000bff067c19 */ /* 0x000fe20008011607 */
[----:B------:R-:W-:Y:S01]  /*6710*/  ULDC.64 UR8, c[0x0][0x620] ;  /* 0x0001880000087ab9 */ /* 0x000fe20000000a00 */
[----:B------:R-:W-:Y:S01]  /*6720*/  IADD3 R9, P0, RZ, -R16, RZ ;  /* 0x80000010ff097210 */ /* 0x000fe20007f1e0ff */
[----:B------:R-:W-:Y:S01]  /*6730*/  ULDC.64 UR10, c[0x0][0x640] ;  /* 0x00019000000a7ab9 */ /* 0x000fe20000000a00 */
[----:B------:R-:W2:Y:S03]  /*6740*/  LDC R21, c[0x0][0x148] ;  /* 0x00005200ff157b82 */ /* 0x000ea60000000800 */
[----:B------:R-:W-:Y:S01]  /*6750*/  IMAD.X R6, RZ, RZ, ~R6, P0 ;  /* 0x000000ffff067224 */ /* 0x000fe200000e0e06 */
[----:B------:R-:W-:-:S03]  /*6760*/  ISETP.NE.U32.AND P0, PT, RZ, UR10, PT ;  /* 0x0000000aff007c0c */ /* 0x000fc6000bf05070 */
[----:B------:R-:W-:Y:S01]  /*6770*/  IMAD R8, R6, UR8, RZ ;  /* 0x0000000806087c24 */ /* 0x000fe2000f8e02ff */
[----:B------:R-:W-:Y:S01]  /*6780*/  ISETP.NE.AND.EX P0, PT, RZ, UR11, PT, P0 ;  /* 0x0000000bff007c0c */ /* 0x000fe2000bf05300 */
[----:B------:R-:W-:Y:S01]  /*6790*/  IMAD.WIDE.U32 R6, R9, UR8, R4 ;  /* 0x0000000809067c25 */ /* 0x000fe2000f8e0004 */
[----:B------:R-:W-:-:S03]  /*67a0*/  ULDC UR8, c[0x0][0x618] ;  /* 0x0001860000087ab9 */ /* 0x000fc60000000800 */
[----:B------:R-:W-:Y:S01]  /*67b0*/  IMAD R9, R9, UR9, R8 ;  /* 0x0000000909097c24 */ /* 0x000fe2000f8e0208 */
[----:B------:R-:W-:Y:S01]  /*67c0*/  ULDC UR9, c[0x0][0x154] ;  /* 0x0000550000097ab9 */ /* 0x000fe20000000800 */
[----:B0-----:R-:W-:Y:S02]  /*67d0*/  IMAD.MOV R8, RZ, RZ, -R20 ;  /* 0x000000ffff087224 */ /* 0x001fe400078e0a14 */
[----:B------:R-:W-:Y:S02]  /*67e0*/  IMAD.IADD R7, R7, 0x1, R9 ;  /* 0x0000000107077824 */ /* 0x000fe400078e0209 */
[----:B-1----:R-:W-:Y:S01]  /*67f0*/  IMAD R17, R18, R8, R17 ;  /* 0x0000000812117224 */ /* 0x002fe200078e0211 */
[----:B------:R-:W-:Y:S02]  /*6800*/  I2FP.F32.U32 R8, R12 ;  /* 0x0000000c00087245 */ /* 0x000fe40000201000 */
[--C-:B------:R-:W-:Y:S02]  /*6810*/  SHF.R.U64 R18, R6, UR8, R7.reuse ;  /* 0x0000000806127c19 */ /* 0x100fe40008001207 */
[----:B------:R-:W-:Y:S01]  /*6820*/  SHF.R.U32.HI R7, RZ, UR8, R7 ;  /* 0x00000008ff077c19 */ /* 0x000fe20008011607 */
[----:B------:R-:W-:Y:S01]  /*6830*/  FMUL R8, R8, UR9 ;  /* 0x0000000908087c20 */ /* 0x000fe20008400000 */
[----:B------:R-:W-:-:S02]  /*6840*/  ULDC UR8, c[0x0][0x608] ;  /* 0x0001820000087ab9 */ /* 0x000fc40000000800 */
[--C-:B------:R-:W-:Y:S01]  /*6850*/  SHF.R.U64 R20, R18, UR8, R7.reuse ;  /* 0x0000000812147c19 */ /* 0x100fe20008001207 */
[----:B------:R0:W1:Y:S01]  /*6860*/  F2I.U32.TRUNC.NTZ R22, R8 ;  /* 0x0000000800167305 */ /* 0x000062000020f000 */
[----:B------:R-:W-:Y:S01]  /*6870*/  SHF.R.U32.HI R7, RZ, UR8, R7 ;  /* 0x00000008ff077c19 */ /* 0x000fe20008011607 */
[----:B------:R-:W-:-:S03]  /*6880*/  ULDC UR8, c[0x0][0x658] ;  /* 0x0001960000087ab9 */ /* 0x000fc60000000800 */
[--C-:B------:R-:W-:Y:S02]  /*6890*/  SHF.R.U64 R19, R20, UR8, R7.reuse ;  /* 0x0000000814137c19 */ /* 0x100fe40008001207 */
[----:B------:R-:W-:-:S03]  /*68a0*/  SHF.R.U32.HI R23, RZ, UR8, R7 ;  /* 0x00000008ff177c19 */ /* 0x000fc60008011607 */
[----:B------:R-:W-:Y:S02]  /*68b0*/  IMAD.MOV.U32 R6, RZ, RZ, R19 ;  /* 0x000000ffff067224 */ /* 0x000fe400078e0013 */
[----:B------:R-:W-:Y:S01]  /*68c0*/  IMAD.MOV.U32 R7, RZ, RZ, R23 ;  /* 0x000000ffff077224 */ /* 0x000fe200078e0017 */
[----:B0-----:R-:W-:Y:S06]  /*68d0*/  @!P0 BRA `(.L_x_122) ;  /* 0x0000000000288947 */ /* 0x001fec0003800000 */
        /* <DEDUP_REMOVED lines=10> */
.L_x_122:
[----:B------:R-:W-:Y:S01]  /*6980*/  ULDC UR8, c[0x0][0x648] ;  /* 0x0001920000087ab9 */ /* 0x000fe20000000800 */
[----:B-1----:R-:W-:Y:S01]  /*6990*/  IMAD.MOV R22, RZ, RZ, -R22 ;  /* 0x000000ffff167224 */ /* 0x002fe200078e0a16 */
[----:B------:R-:W-:Y:S01]  /*69a0*/  SHF.R.U64 R7, R6, UR8, R7 ;  /* 0x0000000806077c19 */ /* 0x000fe20008001207 */
[----:B------:R-:W-:Y:S01]  /*69b0*/  ULDC UR8, c[0x0][0x638] ;  /* 0x00018e0000087ab9 */ /* 0x000fe20000000800 */
[----:B------:R-:W-:Y:S01]  /*69c0*/  LOP3.LUT R6, R20, UR13, RZ, 0xc0, !PT ;  /* 0x0000000d14067c12 */ /* 0x000fe2000f8ec0ff */
[----:B--2---:R-:W-:Y:S01]  /*69d0*/  @P4 IMAD R17, R21, R22, R12 ;  /* 0x0000001615114224 */ /* 0x004fe200078e020c */
[----:B------:R-:W-:Y:S01]  /*69e0*/  LOP3.LUT R18, R18, UR4, RZ, 0xc0, !PT ;  /* 0x0000000412127c12 */ /* 0x000fe2000f8ec0ff */
[----:B------:R-:W-:Y:S01]  /*69f0*/  IMAD.MOV R8, RZ, RZ, -R7 ;  /* 0x000000ffff087224 */ /* 0x000fe200078e0a07 */
[----:B------:R-:W-:Y:S01]  /*6a00*/  ULDC UR9, c[0x0][0x610] ;  /* 0x0001840000097ab9 */ /* 0x000fe20000000800 */
[----:B------:R-:W-:Y:S02]  /*6a10*/  IMAD R6, R7, UR5, R6 ;  /* 0x0000000507067c24 */ /* 0x000fe4000f8e0206 */
[----:B------:R-:W-:Y:S01]  /*6a20*/  IMAD R19, R8, UR8, R19 ;  /* 0x0000000808137c24 */ /* 0x000fe2000f8e0213 */
[----:B------:R-:W-:Y:S01]  /*6a30*/  ULDC UR8, c[0x0][0x600] ;  /* 0x0001800000087ab9 */ /* 0x000fe20000000800 */
[----:B------:R-:W-:-:S02]  /*6a40*/  IMAD R17, R6, UR9, R17 ;  /* 0x0000000906117c24 */ /* 0x000fc4000f8e0211 */
[----:B------:R-:W-:Y:S02]  /*6a50*/  IMAD R6, R19, UR8, R18 ;  /* 0x0000000813067c24 */ /* 0x000fe4000f8e0212 */
[----:B------:R-:W-:-:S03]  /*6a60*/  IMAD.MOV.U32 R7, RZ, RZ, 0x1 ;  /* 0x00000001ff077424 */ /* 0x000fc600078e00ff */
[----:B------:R-:W-:Y:S02]  /*6a70*/  SEL R12, R6, R17, !P4 ;  /* 0x00000011060c7207 */ /* 0x000fe40006000000 */
[----:B------:R-:W-:-:S07]  /*6a80*/  SEL R6, R17, R6, !P4 ;  /* 0x0000000611067207 */ /* 0x000fce0006000000 */
.L_x_120:
[----:B------:R-:W-:Y:S05]  /*6a90*/  BSYNC B1 ;  /* 0x0000000000017941 */ /* 0x000fea0003800000 */
.L_x_119:
[----:B------:R-:W-:-:S13]  /*6aa0*/  LOP3.LUT P0, RZ, R7, 0xff, RZ, 0xc0, !PT ;  /* 0x000000ff07ff7812 */ /* 0x000fda000780c0ff */
[----:B------:R-:W-:Y:S05]  /*6ab0*/  @P0 BRA `(.L_x_123) ;  /* 0xfffffff400400947 */ /* 0x000fea000383ffff */
[----:B------:R-:W-:Y:S05]  /*6ac0*/  BSYNC B0 ;  /* 0x0000000000007941 */ /* 0x000fea0003800000 */
.L_x_112:
[----:B------:R-:W-:-:S03]  /*6ad0*/  UMOV UR8, 0xffffffff ;  /* 0xffffffff00087882 */ /* 0x000fc60000000000 */
[----:B------:R-:W-:Y:S05]  /*6ae0*/  BRA.DIV UR8, `(.L_x_124) ;  /* 0x0000000608d07947 */ /* 0x000fea000b800000 */
[----:B------:R-:W-:-:S13]  /*6af0*/  ELECT P0, URZ, PT ;  /* 0x00000000003f782f */ /* 0x000fda0003800000 */
.L_x_143:
[----:B------:R-:W-:Y:S04]  /*6b00*/  BSSY B0, `(.L_x_125) ;  /* 0x0000058000007945 */ /* 0x000fe80003800000 */
[----:B------:R-:W-:Y:S05]  /*6b10*/  @!P0 BRA `(.L_x_126) ;  /* 0x0000000400588947 */ /* 0x000fea0003800000 */
[----:B------:R-:W-:-:S04]  /*6b20*/  LOP3.LUT R2, R2, 0x2, RZ, 0xfc, !PT ;  /* 0x0000000202027812 */ /* 0x000fc800078efcff */
[----:B------:R-:W-:-:S13]  /*6b30*/  ISETP.NE.AND P0, PT, R2, 0x3, PT ;  /* 0x000000030200780c */ /* 0x000fda0003f05270 */
[----:B------:R-:W-:Y:S05]  /*6b40*/  @!P0 BRA `(.L_x_127) ;  /* 0x0000000000048947 */ /* 0x000fea0003800000 */
[----:B------:R-:W-:Y:S01]  /*6b50*/  BPT.TRAP 0x1 ;  /* 0x000000040000795c */ /* 0x000fe20000300000 */
.L_x_127:
[----:B------:R-:W0:Y:S01]  /*6b60*/  S2R R3, SR_CgaCtaId ;  /* 0x0000000000037919 */ /* 0x000e220000008800 */
[----:B------:R-:W-:-:S04]  /*6b70*/  MOV R0, 0x400 ;  /* 0x0000040000007802 */ /* 0x000fc80000000f00 */
[----:B0-----:R-:W-:Y:S02]  /*6b80*/  LEA R0, R3, R0, 0x18 ;  /* 0x0000000003007211 */ /* 0x001fe400078ec0ff */
[----:B------:R-:W-:-:S03]  /*6b90*/  SHF.L.U32 R3, R11, 0x1f, RZ ;  /* 0x0000001f0b037819 */ /* 0x000fc600000006ff */
[----:B------:R-:W-:-:S04]  /*6ba0*/  VIADD R0, R0, 0x48 ;  /* 0x0000004800007836 */ /* 0x000fc80000000000 */
[C---:B------:R-:W-:Y:S02]  /*6bb0*/  IMAD R6, R15.reuse, 0x8, R0 ;  /* 0x000000080f067824 */ /* 0x040fe400078e0200 */
[----:B------:R-:W-:Y:S02]  /*6bc0*/  VIADD R15, R15, 0x1 ;  /* 0x000000010f0f7836 */ /* 0x000fe40000000000 */
[----:B------:R-:W0:Y:S03]  /*6bd0*/  SYNCS.PHASECHK.TRANS64.TRYWAIT P0, [R6+URZ], R3 ;  /* 0x00000003060075a7 */ /* 0x000e26000800017f */
[----:B------:R-:W-:-:S04]  /*6be0*/  ISETP.NE.AND P1, PT, R15, 0x9, PT ;  /* 0x000000090f00780c */ /* 0x000fc80003f25270 */
[----:B------:R-:W-:Y:S02]  /*6bf0*/  SEL R2, RZ, 0x1, P1 ;  /* 0x00000001ff027807 */ /* 0x000fe40000800000 */
[----:B------:R-:W-:Y:S02]  /*6c00*/  SEL R15, R15, RZ, P1 ;  /* 0x000000ff0f0f7207 */ /* 0x000fe40000800000 */
[----:B------:R-:W-:-:S03]  /*6c10*/  LOP3.LUT R8, R11, R2, RZ, 0x3c, !PT ;  /* 0x000000020b087212 */ /* 0x000fc600078e3cff */
[----:B------:R-:W-:Y:S01]  /*6c20*/  IMAD R7, R15, 0x8, R0 ;  /* 0x000000080f077824 */ /* 0x000fe200078e0200 */
[----:B------:R-:W-:Y:S01]  /*6c30*/  SHF.L.U32 R4, R8, 0x1f, RZ ;  /* 0x0000001f08047819 */ /* 0x000fe200000006ff */
[----:B0-----:R-:W-:Y:S06]  /*6c40*/  @!P0 BRA `(.L_x_128) ;  /* 0x0000000400988947 */ /* 0x001fec0003800000 */
.L_x_144:
[----:B------:R-:W1:Y:S01]  /*6c50*/  SYNCS.PHASECHK.TRANS64.TRYWAIT P0, [R7+URZ], R4 ;  /* 0x00000004070075a7 */ /* 0x000e62000800017f */
[----:B------:R-:W-:-:S05]  /*6c60*/  VIADD R2, R15, 0x1 ;  /* 0x000000010f027836 */ /* 0x000fca0000000000 */
[----:B------:R-:W-:-:S04]  /*6c70*/  ISETP.NE.AND P1, PT, R2, 0x9, PT ;  /* 0x000000090200780c */ /* 0x000fc80003f25270 */
[----:B0-----:R-:W-:Y:S02]  /*6c80*/  SEL R3, RZ, 0x1, P1 ;  /* 0x00000001ff037807 */ /* 0x001fe40000800000 */
[----:B------:R-:W-:Y:S02]  /*6c90*/  SEL R9, R2, RZ, P1 ;  /* 0x000000ff02097207 */ /* 0x000fe40000800000 */
[----:B------:R-:W-:-:S03]  /*6ca0*/  LOP3.LUT R8, R8, R3, RZ, 0x3c, !PT ;  /* 0x0000000308087212 */ /* 0x000fc600078e3cff */
[----:B------:R-:W-:Y:S01]  /*6cb0*/  IMAD R6, R9, 0x8, R0 ;  /* 0x0000000809067824 */ /* 0x000fe200078e0200 */
[----:B------:R-:W-:Y:S01]  /*6cc0*/  SHF.L.U32 R5, R8, 0x1f, RZ ;  /* 0x0000001f08057819 */ /* 0x000fe200000006ff */
[----:B-1----:R-:W-:Y:S06]  /*6cd0*/  @!P0 BRA `(.L_x_129) ;  /* 0x0000000400888947 */ /* 0x002fec0003800000 */
.L_x_145:
[----:B------:R-:W1:Y:S01]  /*6ce0*/  SYNCS.PHASECHK.TRANS64.TRYWAIT P0, [R6+URZ], R5 ;  /* 0x00000005060075a7 */ /* 0x000e62000800017f */
[----:B------:R-:W-:-:S05]  /*6cf0*/  VIADD R2, R9, 0x1 ;  /* 0x0000000109027836 */ /* 0x000fca0000000000 */
[----:B------:R-:W-:-:S04]  /*6d00*/  ISETP.NE.AND P1, PT, R2, 0x9, PT ;  /* 0x000000090200780c */ /* 0x000fc80003f25270 */
[----:B------:R-:W-:Y:S02]  /*6d10*/  SEL R3, RZ, 0x1, P1 ;  /* 0x00000001ff037807 */ /* 0x000fe40000800000 */
[----:B0-----:R-:W-:Y:S02]  /*6d20*/  SEL R7, R2, RZ, P1 ;  /* 0x000000ff02077207 */ /* 0x001fe40000800000 */
[----:B------:R-:W-:-:S03]  /*6d30*/  LOP3.LUT R8, R8, R3, RZ, 0x3c, !PT ;  /* 0x0000000308087212 */ /* 0x000fc600078e3cff */
[----:B------:R-:W-:Y:S01]  /*6d40*/  IMAD R9, R7, 0x8, R0 ;  /* 0x0000000807097824 */ /* 0x000fe200078e0200 */
[----:B------:R-:W-:Y:S01]  /*6d50*/  SHF.L.U32 R4, R8, 0x1f, RZ ;  /* 0x0000001f08047819 */ /* 0x000fe200000006ff */
[----:B-1----:R-:W-:Y:S06]  /*6d60*/  @!P0 BRA `(.L_x_130) ;  /* 0x0000000400788947 */ /* 0x002fec0003800000 */
.L_x_146:
[----:B------:R-:W1:Y:S01]  /*6d70*/  SYNCS.PHASECHK.TRANS64.TRYWAIT P0, [R9+URZ], R4 ;  /* 0x00000004090075a7 */ /* 0x000e62000800017f */
[----:B------:R-:W-:-:S05]  /*6d80*/  VIADD R2, R7, 0x1 ;  /* 0x0000000107027836 */ /* 0x000fca0000000000 */
[----:B------:R-:W-:-:S04]  /*6d90*/  ISETP.NE.AND P1, PT, R2, 0x9, PT ;  /* 0x000000090200780c */ /* 0x000fc80003f25270 */
[----:B------:R-:W-:Y:S02]  /*6da0*/  SEL R3, RZ, 0x1, P1 ;  /* 0x00000001ff037807 */ /* 0x000fe40000800000 */
[----:B------:R-:W-:Y:S02]  /*6db0*/  SEL R7, R2, RZ, P1 ;  /* 0x000000ff02077207 */ /* 0x000fe40000800000 */
[----:B------:R-:W-:-:S03]  /*6dc0*/  LOP3.LUT R8, R8, R3, RZ, 0x3c, !PT ;  /* 0x0000000308087212 */ /* 0x000fc600078e3cff */
[----:B0-----:R-:W-:Y:S01]  /*6dd0*/  IMAD R6, R7, 0x8, R0 ;  /* 0x0000000807067824 */ /* 0x001fe200078e0200 */
[----:B------:R-:W-:Y:S01]  /*6de0*/  SHF.L.U32 R5, R8, 0x1f, RZ ;  /* 0x0000001f08057819 */ /* 0x000fe200000006ff */
[----:B-1----:R-:W-:Y:S06]  /*6df0*/  @!P0 BRA `(.L_x_131) ;  /* 0x0000000400688947 */ /* 0x002fec0003800000 */
.L_x_147:
        /* <DEDUP_REMOVED lines=9> */
.L_x_148:
[----:B------:R-:W1:Y:S01]  /*6e90*/  SYNCS.PHASECHK.TRANS64.TRYWAIT P0, [R9+URZ], R4 ;  /* 0x00000004090075a7 */ /* 0x000e62000800017f */
[----:B------:R-:W-:-:S05]  /*6ea0*/  VIADD R2, R7, 0x1 ;  /* 0x0000000107027836 */ /* 0x000fca0000000000 */
[----:B------:R-:W-:-:S04]  /*6eb0*/  ISETP.NE.AND P1, PT, R2, 0x9, PT ;  /* 0x000000090200780c */ /* 0x000fc80003f25270 */
[----:B------:R-:W-:Y:S02]  /*6ec0*/  SEL R3, RZ, 0x1, P1 ;  /* 0x00000001ff037807 */ /* 0x000fe40000800000 */
[----:B------:R-:W-:Y:S02]  /*6ed0*/  SEL R7, R2, RZ, P1 ;  /* 0x000000ff02077207 */ /* 0x000fe40000800000 */
[----:B------:R-:W-:-:S03]  /*6ee0*/  LOP3.LUT R8, R8, R3, RZ, 0x3c, !PT ;  /* 0x0000000308087212 */ /* 0x000fc600078e3cff */
[----:B------:R-:W-:Y:S01]  /*6ef0*/  IMAD R10, R7, 0x8, R0 ;  /* 0x00000008070a7824 */ /* 0x000fe200078e0200 */
[----:B0-----:R-:W-:Y:S01]  /*6f00*/  SHF.L.U32 R5, R8, 0x1f, RZ ;  /* 0x0000001f08057819 */ /* 0x001fe200000006ff */
[----:B-1----:R-:W-:Y:S06]  /*6f10*/  @!P0 BRA `(.L_x_133) ;  /* 0x0000000400488947 */ /* 0x002fec0003800000 */
.L_x_149:
[----:B------:R-:W1:Y:S01]  /*6f20*/  SYNCS.PHASECHK.TRANS64.TRYWAIT P0, [R10+URZ], R5 ;  /* 0x000000050a0075a7 */ /* 0x000e62000800017f */
[----:B------:R-:W-:-:S05]  /*6f30*/  VIADD R2, R7, 0x1 ;  /* 0x0000000107027836 */ /* 0x000fca0000000000 */
[----:B------:R-:W-:-:S04]  /*6f40*/  ISETP.NE.AND P1, PT, R2, 0x9, PT ;  /* 0x000000090200780c */ /* 0x000fc80003f25270 */
[----:B------:R-:W-:Y:S02]  /*6f50*/  SEL R3, RZ, 0x1, P1 ;  /* 0x00000001ff037807 */ /* 0x000fe40000800000 */
[----:B------:R-:W-:Y:S02]  /*6f60*/  SEL R7, R2, RZ, P1 ;  /* 0x000000ff02077207 */ /* 0x000fe40000800000 */
[----:B0-----:R-:W-:-:S03]  /*6f70*/  LOP3.LUT R9, R8, R3, RZ, 0x3c, !PT ;  /* 0x0000000308097212 */ /* 0x001fc600078e3cff */
[----:B------:R-:W-:Y:S01]  /*6f80*/  IMAD R11, R7, 0x8, R0 ;  /* 0x00000008070b7824 */ /* 0x000fe200078e0200 */
[----:B------:R-:W-:Y:S01]  /*6f90*/  SHF.L.U32 R6, R9, 0x1f, RZ ;  /* 0x0000001f09067819 */ /* 0x000fe200000006ff */
[----:B-1----:R-:W-:Y:S06]  /*6fa0*/  @!P0 BRA `(.L_x_134) ;  /* 0x0000000400388947 */ /* 0x002fec0003800000 */
.L_x_150:
[----:B------:R-:W1:Y:S01]  /*6fb0*/  SYNCS.PHASECHK.TRANS64.TRYWAIT P0, [R11+URZ], R6 ;  /* 0x000000060b0075a7 */ /* 0x000e62000800017f */
[----:B------:R-:W-:-:S05]  /*6fc0*/  VIADD R2, R7, 0x1 ;  /* 0x0000000107027836 */ /* 0x000fca0000000000 */
[----:B------:R-:W-:-:S04]  /*6fd0*/  ISETP.NE.AND P1, PT, R2, 0x9, PT ;  /* 0x000000090200780c */ /* 0x000fc80003f25270 */
[----:B------:R-:W-:Y:S02]  /*6fe0*/  SEL R4, RZ, 0x1, P1 ;  /* 0x00000001ff047807 */ /* 0x000fe40000800000 */
[----:B------:R-:W-:Y:S02]  /*6ff0*/  SEL R3, R2, RZ, P1 ;  /* 0x000000ff02037207 */ /* 0x000fe40000800000 */
[----:B------:R-:W-:Y:S01]  /*7000*/  LOP3.LUT R4, R9, R4, RZ, 0x3c, !PT ;  /* 0x0000000409047212 */ /* 0x000fe200078e3cff */
[----:B-1----:R-:W-:Y:S06]  /*7010*/  @!P0 BRA `(.L_x_135) ;  /* 0x0000000400308947 */ /* 0x002fec0003800000 */
.L_x_151:
[----:B------:R-:W-:Y:S01]  /*7020*/  IMAD R3, R3, 0x8, R0 ;  /* 0x0000000803037824 */ /* 0x000fe200078e0200 */
[----:B------:R-:W-:-:S07]  /*7030*/  SHF.L.U32 R0, R4, 0x1f, RZ ;  /* 0x0000001f04007819 */ /* 0x000fce00000006ff */
.L_x_136:
[----:B--2---:R2:W3:Y:S02]  /*7040*/  SYNCS.PHASECHK.TRANS64.TRYWAIT P0, [R3+URZ], R0 ;  /* 0x00000000030075a7 */ /* 0x0044e4000800017f */
[----:B---3--:R-:W-:Y:S05]  /*7050*/  @!P0 NANOSLEEP.SYNCS 0x989680 ;  /* 0x009896800000895d */ /* 0x008fea0003900000 */
[----:B------:R-:W3:Y:S02]  /*7060*/  @!P0 SYNCS.PHASECHK.TRANS64 P0, [R3+URZ], R0 ;  /* 0x00000000030085a7 */ /* 0x000ee4000800007f */
[----:B---3--:R-:W-:Y:S05]  /*7070*/  @!P0 BRA `(.L_x_136) ;  /* 0xfffffffc00f08947 */ /* 0x008fea000383ffff */
.L_x_126:
[----:B------:R-:W-:Y:S05]  /*7080*/  BSYNC B0 ;  /* 0x0000000000007941 */ /* 0x000fea0003800000 */
.L_x_125:
[----:B------:R-:W-:Y:S05]  /*7090*/  EXIT ;  /* 0x000000000000794d */ /* 0x000fea0003800000 */
.L_x_22:
[----:B-1----:R-:W-:-:S04]  /*70a0*/  IMAD.U32 R9, RZ, RZ, UR6 ;  /* 0x00000006ff097e24 */ /* 0x002fc8000f8e00ff */
[----:B------:R1:W3:Y:S03]  /*70b0*/  SYNCS.PHASECHK.TRANS64.TRYWAIT P0, [R9+URZ], R8 ;  /* 0x00000008090075a7 */ /* 0x0002e6000800017f */
[----:B---3--:R-:W-:Y:S05]  /*70c0*/  @!P0 NANOSLEEP.SYNCS 0x989680 ;  /* 0x009896800000895d */ /* 0x008fea0003900000 */
[----:B------:R-:W3:Y:S02]  /*70d0*/  @!P0 SYNCS.PHASECHK.TRANS64 P0, [R9+URZ], R8 ;  /* 0x00000008090085a7 */ /* 0x000ee4000800007f */
[----:B---3--:R-:W-:Y:S05]  /*70e0*/  @!P0 BRA `(.L_x_22) ;  /* 0xfffffffc00ec8947 */ /* 0x008fea000383ffff */
[----:B------:R-:W-:Y:S05]  /*70f0*/  BRA `(.L_x_21) ;  /* 0xffffffa400747947 */ /* 0x000fea000383ffff */
.L_x_28:
[----:B-1----:R-:W-:-:S04]  /*7100*/  IMAD.U32 R11, RZ, RZ, UR12 ;  /* 0x0000000cff0b7e24 */ /* 0x002fc8000f8e00ff */
[----:B------:R1:W3:Y:S03]  /*7110*/  SYNCS.PHASECHK.TRANS64.TRYWAIT P0, [R11+URZ], R10 ;  /* 0x0000000a0b0075a7 */ /* 0x0002e6000800017f */
[----:B---3--:R-:W-:Y:S05]  /*7120*/  @!P0 NANOSLEEP.SYNCS 0x989680 ;  /* 0x009896800000895d */ /* 0x008fea0003900000 */
[----:B------:R-:W3:Y:S02]  /*7130*/  @!P0 SYNCS.PHASECHK.TRANS64 P0, [R11+URZ], R10 ;  /* 0x0000000a0b0085a7 */ /* 0x000ee4000800007f */
[----:B---3--:R-:W-:Y:S05]  /*7140*/  @!P0 BRA `(.L_x_28) ;  /* 0xfffffffc00ec8947 */ /* 0x008fea000383ffff */
[----:B------:R-:W-:Y:S05]  /*7150*/  BRA `(.L_x_27) ;  /* 0xffffffac002c7947 */ /* 0x000fea000383ffff */
.L_x_113:
[----:B------:R-:W-:Y:S01]  /*7160*/  BSSY B1, `(.L_x_137) ;  /* 0x0000006000017945 */ /* 0x000fe20003800000 */
[----:B------:R-:W-:-:S07]  /*7170*/  IMAD.MOV.U32 R7, RZ, RZ, -0x1 ;  /* 0xffffffffff077424 */ /* 0x000fce00078e00ff */
[----:B------:R-:W-:Y:S05]  /*7180*/  WARPSYNC.COLLECTIVE R7, `(.L_x_138) ;  /* 0x00000000070c7348 */ /* 0x000fea0003c00000 */
[----:B------:R-:W-:Y:S02]  /*7190*/  ELECT P0, UR62, PT ;  /* 0x00000000003e782f */ /* 0x000fe40003800000 */
[----:B------:R-:W-:Y:S01]  /*71a0*/  MOV R7, UR62 ;  /* 0x0000003e00077c02 */ /* 0x000fe20008000f00 */
[----:B------:R-:W-:Y:S10]  /*71b0*/  ENDCOLLECTIVE ;  /* 0x000000000000791b */ /* 0x000ff40003800000 */
.L_x_138:
[----:B------:R-:W-:Y:S05]  /*71c0*/  BSYNC B1 ;  /* 0x0000000000017941 */ /* 0x000fea0003800000 */
.L_x_137:
[----:B------:R-:W-:Y:S05]  /*71d0*/  BRA `(.L_x_139) ;  /* 0xffffffec00847947 */ /* 0x000fea000383ffff */
.L_x_116:
[----:B-1----:R1:W2:Y:S02]  /*71e0*/  SYNCS.PHASECHK.TRANS64.TRYWAIT P0, [R20+URZ+0x48], R9 ;  /* 0x00004809140075a7 */ /* 0x0022a4000800017f */
[----:B--2---:R-:W-:Y:S05]  /*71f0*/  @!P0 NANOSLEEP.SYNCS 0x989680 ;  /* 0x009896800000895d */ /* 0x004fea0003900000 */
[----:B------:R-:W2:Y:S02]  /*7200*/  @!P0 SYNCS.PHASECHK.TRANS64 P0, [R20+URZ+0x48], R9 ;  /* 0x00004809140085a7 */ /* 0x000ea4000800007f */
[----:B--2---:R-:W-:Y:S05]  /*7210*/  @!P0 BRA `(.L_x_116) ;  /* 0xfffffffc00f08947 */ /* 0x004fea000383ffff */
[----:B------:R-:W-:Y:S05]  /*7220*/  BRA `(.L_x_140) ;  /* 0xffffffec00c07947 */ /* 0x000fea000383ffff */
.L_x_124:
[----:B------:R-:W-:Y:S01]  /*7230*/  BSSY B0, `(.L_x_141) ;  /* 0x0000006000007945 */ /* 0x000fe20003800000 */
[----:B------:R-:W-:-:S07]  /*7240*/  IMAD.MOV.U32 R7, RZ, RZ, -0x1 ;  /* 0xffffffffff077424 */ /* 0x000fce00078e00ff */
[----:B------:R-:W-:Y:S05]  /*7250*/  WARPSYNC.COLLECTIVE R7, `(.L_x_142) ;  /* 0x00000000070c7348 */ /* 0x000fea0003c00000 */
[----:B------:R-:W-:Y:S02]  /*7260*/  ELECT P0, UR62, PT ;  /* 0x00000000003e782f */ /* 0x000fe40003800000 */
[----:B------:R-:W-:Y:S01]  /*7270*/  MOV R7, UR62 ;  /* 0x0000003e00077c02 */ /* 0x000fe20008000f00 */
[----:B------:R-:W-:Y:S10]  /*7280*/  ENDCOLLECTIVE ;  /* 0x000000000000791b */ /* 0x000ff40003800000 */
.L_x_142:
[----:B------:R-:W-:Y:S05]  /*7290*/  BSYNC B0 ;  /* 0x0000000000007941 */ /* 0x000fea0003800000 */
.L_x_141:
[----:B------:R-:W-:Y:S05]  /*72a0*/  BRA `(.L_x_143) ;  /* 0xfffffff800147947 */ /* 0x000fea000383ffff */
.L_x_128:
[----:B0-----:R0:W1:Y:S02]  /*72b0*/  SYNCS.PHASECHK.TRANS64.TRYWAIT P0, [R6+URZ], R3 ;  /* 0x00000003060075a7 */ /* 0x001064000800017f */
[----:B-1----:R-:W-:Y:S05]  /*72c0*/  @!P0 NANOSLEEP.SYNCS 0x989680 ;  /* 0x009896800000895d */ /* 0x002fea0003900000 */
[----:B------:R-:W1:Y:S02]  /*72d0*/  @!P0 SYNCS.PHASECHK.TRANS64 P0, [R6+URZ], R3 ;  /* 0x00000003060085a7 */ /* 0x000e64000800007f */
[----:B-1----:R-:W-:Y:S05]  /*72e0*/  @!P0 BRA `(.L_x_128) ;  /* 0xfffffffc00f08947 */ /* 0x002fea000383ffff */
[----:B------:R-:W-:Y:S05]  /*72f0*/  BRA `(.L_x_144) ;  /* 0xfffffff800547947 */ /* 0x000fea000383ffff */
.L_x_129:
[----:B0-----:R0:W1:Y:S02]  /*7300*/  SYNCS.PHASECHK.TRANS64.TRYWAIT P0, [R7+URZ], R4 ;  /* 0x00000004070075a7 */ /* 0x001064000800017f */
[----:B-1----:R-:W-:Y:S05]  /*7310*/  @!P0 NANOSLEEP.SYNCS 0x989680 ;  /* 0x009896800000895d */ /* 0x002fea0003900000 */
[----:B------:R-:W1:Y:S02]  /*7320*/  @!P0 SYNCS.PHASECHK.TRANS64 P0, [R7+URZ], R4 ;  /* 0x00000004070085a7 */ /* 0x000e64000800007f */
[----:B-1----:R-:W-:Y:S05]  /*7330*/  @!P0 BRA `(.L_x_129) ;  /* 0xfffffffc00f08947 */ /* 0x002fea000383ffff */
[----:B------:R-:W-:Y:S05]  /*7340*/  BRA `(.L_x_145) ;  /* 0xfffffff800647947 */ /* 0x000fea000383ffff */
.L_x_130:
[----:B0-----:R0:W1:Y:S02]  /*7350*/  SYNCS.PHASECHK.TRANS64.TRYWAIT P0, [R6+URZ], R5 ;  /* 0x00000005060075a7 */ /* 0x001064000800017f */
[----:B-1----:R-:W-:Y:S05]  /*7360*/  @!P0 NANOSLEEP.SYNCS 0x989680 ;  /* 0x009896800000895d */ /* 0x002fea0003900000 */
[----:B------:R-:W1:Y:S02]  /*7370*/  @!P0 SYNCS.PHASECHK.TRANS64 P0, [R6+URZ], R5 ;  /* 0x00000005060085a7 */ /* 0x000e64000800007f */
[----:B-1----:R-:W-:Y:S05]  /*7380*/  @!P0 BRA `(.L_x_130) ;  /* 0xfffffffc00f08947 */ /* 0x002fea000383ffff */
[----:B------:R-:W-:Y:S05]  /*7390*/  BRA `(.L_x_146) ;  /* 0xfffffff800747947 */ /* 0x000fea000383ffff */
.L_x_131:
[----:B0-----:R0:W1:Y:S02]  /*73a0*/  SYNCS.PHASECHK.TRANS64.TRYWAIT P0, [R9+URZ], R4 ;  /* 0x00000004090075a7 */ /* 0x001064000800017f */
[----:B-1----:R-:W-:Y:S05]  /*73b0*/  @!P0 NANOSLEEP.SYNCS 0x989680 ;  /* 0x009896800000895d */ /* 0x002fea0003900000 */
[----:B------:R-:W1:Y:S02]  /*73c0*/  @!P0 SYNCS.PHASECHK.TRANS64 P0, [R9+URZ], R4 ;  /* 0x00000004090085a7 */ /* 0x000e64000800007f */
[----:B-1----:R-:W-:Y:S05]  /*73d0*/  @!P0 BRA `(.L_x_131) ;  /* 0xfffffffc00f08947 */ /* 0x002fea000383ffff */
[----:B------:R-:W-:Y:S05]  /*73e0*/  BRA `(.L_x_147) ;  /* 0xfffffff800847947 */ /* 0x000fea000383ffff */
.L_x_132:
[----:B0-----:R0:W1:Y:S02]  /*73f0*/  SYNCS.PHASECHK.TRANS64.TRYWAIT P0, [R6+URZ], R5 ;  /* 0x00000005060075a7 */ /* 0x001064000800017f */
[----:B-1----:R-:W-:Y:S05]  /*7400*/  @!P0 NANOSLEEP.SYNCS 0x989680 ;  /* 0x009896800000895d */ /* 0x002fea0003900000 */
[----:B------:R-:W1:Y:S02]  /*7410*/  @!P0 SYNCS.PHASECHK.TRANS64 P0, [R6+URZ], R5 ;  /* 0x00000005060085a7 */ /* 0x000e64000800007f */
[----:B-1----:R-:W-:Y:S05]  /*7420*/  @!P0 BRA `(.L_x_132) ;  /* 0xfffffffc00f08947 */ /* 0x002fea000383ffff */
[----:B------:R-:W-:Y:S05]  /*7430*/  BRA `(.L_x_148) ;  /* 0xfffffff800947947 */ /* 0x000fea000383ffff */
.L_x_133:
[----:B0-----:R0:W1:Y:S02]  /*7440*/  SYNCS.PHASECHK.TRANS64.TRYWAIT P0, [R9+URZ], R4 ;  /* 0x00000004090075a7 */ /* 0x001064000800017f */
[----:B-1----:R-:W-:Y:S05]  /*7450*/  @!P0 NANOSLEEP.SYNCS 0x989680 ;  /* 0x009896800000895d */ /* 0x002fea0003900000 */
[----:B------:R-:W1:Y:S02]  /*7460*/  @!P0 SYNCS.PHASECHK.TRANS64 P0, [R9+URZ], R4 ;  /* 0x00000004090085a7 */ /* 0x000e64000800007f */
[----:B-1----:R-:W-:Y:S05]  /*7470*/  @!P0 BRA `(.L_x_133) ;  /* 0xfffffffc00f08947 */ /* 0x002fea000383ffff */
[----:B------:R-:W-:Y:S05]  /*7480*/  BRA `(.L_x_149) ;  /* 0xfffffff800a47947 */ /* 0x000fea000383ffff */
.L_x_134:
[----:B0-----:R0:W1:Y:S02]  /*7490*/  SYNCS.PHASECHK.TRANS64.TRYWAIT P0, [R10+URZ], R5 ;  /* 0x000000050a0075a7 */ /* 0x001064000800017f */
[----:B-1----:R-:W-:Y:S05]  /*74a0*/  @!P0 NANOSLEEP.SYNCS 0x989680 ;  /* 0x009896800000895d */ /* 0x002fea0003900000 */
[----:B------:R-:W1:Y:S02]  /*74b0*/  @!P0 SYNCS.PHASECHK.TRANS64 P0, [R10+URZ], R5 ;  /* 0x000000050a0085a7 */ /* 0x000e64000800007f */
[----:B-1----:R-:W-:Y:S05]  /*74c0*/  @!P0 BRA `(.L_x_134) ;  /* 0xfffffffc00f08947 */ /* 0x002fea000383ffff */
[----:B------:R-:W-:Y:S05]  /*74d0*/  BRA `(.L_x_150) ;  /* 0xfffffff800b47947 */ /* 0x000fea000383ffff */
.L_x_135:
[----:B-1----:R1:W2:Y:S02]  /*74e0*/  SYNCS.PHASECHK.TRANS64.TRYWAIT P0, [R11+URZ], R6 ;  /* 0x000000060b0075a7 */ /* 0x0022a4000800017f */
[----:B--2---:R-:W-:Y:S05]  /*74f0*/  @!P0 NANOSLEEP.SYNCS 0x989680 ;  /* 0x009896800000895d */ /* 0x004fea0003900000 */
[----:B------:R-:W2:Y:S02]  /*7500*/  @!P0 SYNCS.PHASECHK.TRANS64 P0, [R11+URZ], R6 ;  /* 0x000000060b0085a7 */ /* 0x000ea4000800007f */
[----:B--2---:R-:W-:Y:S05]  /*7510*/  @!P0 BRA `(.L_x_135) ;  /* 0xfffffffc00f08947 */ /* 0x004fea000383ffff */
[----:B------:R-:W-:Y:S05]  /*7520*/  BRA `(.L_x_151) ;  /* 0xfffffff800bc7947 */ /* 0x000fea000383ffff */
.L_x_152:
[----:B------:R-:W-:-:S00]  /*7530*/  BRA `(.L_x_152) ;  /* 0xfffffffc00fc7947 */ /* 0x000fc0000383ffff */
[----:B------:R-:W-:-:S00]  /*7540*/  NOP ;  /* 0x0000000000007918 */ /* 0x000fc00000000000 */
        /* <DEDUP_REMOVED lines=11> */
.L_x_153:


//--------------------- .nv.shared._ZN7cutlass13device_kernelINS_4gemm6kernel13GemmUniversalIN4cute5tupleIJiiiiEEENS1_10collective13CollectiveMmaINS1_37MainloopSm90TmaGmmaWarpSpecializedFP8ILi9ENS5_IJNS4_1CILi2EEESB_NSA_ILi1EEEEEENS1_35KernelTmaWarpSpecializedCooperativeEEENS5_IJNSA_ILi128EEENSA_ILi64EEESG_EEENS_12float_e5m2_tENS5_IJlSC_lEEESJ_SK_NS4_8TiledMMAINS4_8MMA_AtomIJNS4_4SM904GMMA30MMA_64x64x32_F32E5M2E5M2_SS_TNILNSO_7ScaleInE1ELSQ_1EEEEEENS4_6LayoutINS5_IJSB_SC_SC_EEENS5_IJSC_NSA_ILi0EEESV_EEEEENS5_IJNS4_10UnderscoreESY_SY_EEEEENS4_23SM90_TMA_LOAD_MULTICASTENS4_14ComposedLayoutINS4_7SwizzleILi3ELi4ELi3EEENS4_18smem_ptr_flag_bitsILi8EEENST_INS5_IJNSA_ILi8EEESG_EEENS5_IJSG_SC_EEEEEEEvNS4_8identityES11_S1B_vS1C_EENS_8epilogue10collective6detail29Sm90TmaWarpSpecializedAdapterINS1F_15DefaultEpilogueISJ_SK_SK_NS1E_6thread17LinearCombinationISJ_Li1EffLNS1J_9ScaleType4KindE0ELNS_15FloatRoundStyleE2ESJ_EENS1_15EpilogueDefaultEEEEEvvEEEEvNT_6ParamsE --------------------------
	.section	.nv.shared._ZN7cutlass13device_kernelINS_4gemm6kernel13GemmUniversalIN4cute5tupleIJiiiiEEENS1_10collective13CollectiveMmaINS1_37MainloopSm90TmaGmmaWarpSpecializedFP8ILi9ENS5_IJNS4_1CILi2EEESB_NSA_ILi1EEEEEENS1_35KernelTmaWarpSpecializedCooperativeEEENS5_IJNSA_ILi128EEENSA_ILi64EEESG_EEENS_12float_e5m2_tENS5_IJlSC_lEEESJ_SK_NS4_8TiledMMAINS4_8MMA_AtomIJNS4_4SM904GMMA30MMA_64x64x32_F32E5M2E5M2_SS_TNILNSO_7ScaleInE1ELSQ_1EEEEEENS4_6LayoutINS5_IJSB_SC_SC_EEENS5_IJSC_NSA_ILi0EEESV_EEEEENS5_IJNS4_10UnderscoreESY_SY_EEEEENS4_23SM90_TMA_LOAD_MULTICASTENS4_14ComposedLayoutINS4_7SwizzleILi3ELi4ELi3EEENS4_18smem_ptr_flag_bitsILi8EEENST_INS5_IJNSA_ILi8EEESG_EEENS5_IJSG_SC_EEEEEEEvNS4_8identityES11_S1B_vS1C_EENS_8epilogue10collective6detail29Sm90TmaWarpSpecializedAdapterINS1F_15DefaultEpilogueISJ_SK_SK_NS1E_6thread17LinearCombinationISJ_Li1EffLNS1J_9ScaleType4KindE0ELNS_15FloatRoundStyleE2ESJ_EENS1_15EpilogueDefaultEEEEEvvEEEEvNT_6ParamsE,"aw",@nobits
	.sectionflags	@""
	.align	16
	.zero		1024


//--------------------- .nv.shared.reserved.0     --------------------------
	.section	.nv.shared.reserved.0,"aw",@nobits
	.weak		__nv_reservedSMEM_offset_0_alias
	.size		__nv_reservedSMEM_offset_0_alias, 0, 0
	.other		__nv_reservedSMEM_offset_0_alias,@"STO_CUDA_RESERVED_SHARED STV_DEFAULT"
__nv_reservedSMEM_offset_0_alias:
	.zero		0


//--------------------- .nv.global                --------------------------
	.section	.nv.global,"aw",@nobits
.nv.global:
	.type		_ZN40_INTERNAL_ddf0e292_4_k_cu_1daacdf1_297934cute1_E,@object
	.size		_ZN40_INTERNAL_ddf0e292_4_k_cu_1daacdf1_297934cute1_E,(_ZN40_INTERNAL_ddf0e292_4_k_cu_1daacdf1_297934cuda3std3__45__cpo6cbeginE - _ZN40_INTERNAL_ddf0e292_4_k_cu_1daacdf1_297934cute1_E)
_ZN40_INTERNAL_ddf0e292_4_k_cu_1daacdf1_297934cute1_E:
	.zero		1
	.type		_ZN40_INTERNAL_ddf0e292_4_k_cu_1daacdf1_297934cuda3std3__45__cpo6cbeginE,@object
	.size		_ZN40_INTERNAL_ddf0e292_4_k_cu_1daacdf1_297934cuda3std3__45__cpo6cbeginE,(_ZN40_INTERNAL_ddf0e292_4_k_cu_1daacdf1_297934cuda3std3__48in_placeE - _ZN40_INTERNAL_ddf0e292_4_k_cu_1daacdf1_297934cuda3std3__45__cpo6cbeginE)
_ZN40_INTERNAL_ddf0e292_4_k_cu_1daacdf1_297934cuda3std3__45__cpo6cbeginE:
	.zero		1
	.type		_ZN40_INTERNAL_ddf0e292_4_k_cu_1daacdf1_297934cuda3std3__48in_placeE,@object
	.size		_ZN40_INTERNAL_ddf0e292_4_k_cu_1daacdf1_297934cuda3std3__48in_placeE,(_ZN40_INTERNAL_ddf0e292_4_k_cu_1daacdf1_297934cuda3std6ranges3__45__cpo9iter_moveE - _ZN40_INTERNAL_ddf0e292_4_k_cu_1daacdf1_297934cuda3std3__48in_placeE)
_ZN40_INTERNAL_ddf0e292_4_k_cu_1daacdf1_297934cuda3std3__48in_placeE:
	.zero		1
	.type		_ZN40_INTERNAL_ddf0e292_4_k_cu_1daacdf1_297934cuda3std6ranges3__45__cpo9iter_moveE,@object
	.size		_ZN40_INTERNAL_ddf0e292_4_k_cu_1daacdf1_297934cuda3std6ranges3__45__cpo9iter_moveE,(_ZN40_INTERNAL_ddf0e292_4_k_cu_1daacdf1_297934cuda3std3__45__cpo5beginE - _ZN40_INTERNAL_ddf0e292_4_k_cu_1daacdf1_297934cuda3std6ranges3__45__cpo9iter_moveE)
_ZN40_INTERNAL_ddf0e292_4_k_cu_1daacdf1_297934cuda3std6ranges3__45__cpo9iter_moveE:
	.zero		1
	.type		_ZN40_INTERNAL_ddf0e292_4_k_cu_1daacdf1_297934cuda3std3__45__cpo5beginE,@object
	.size		_ZN40_INTERNAL_ddf0e292_4_k_cu_1daacdf1_297934cuda3std3__45__cpo5beginE,(_ZN40_INTERNAL_ddf0e292_4_k_cu_1daacdf1_297934cuda3std3__442_GLOBAL__N__ddf0e292_4_k_cu_1daacdf1_297936ignoreE - _ZN40_INTERNAL_ddf0e292_4_k_cu_1daacdf1_297934cuda3std3__45__cpo5beginE)
_ZN40_INTERNAL_ddf0e292_4_k_cu_1daacdf1_297934cuda3std3__45__cpo5beginE:
	.zero		1
	.type		_ZN40_INTERNAL_ddf0e292_4_k_cu_1daacdf1_297934cuda3std3__442_GLOBAL__N__ddf0e292_4_k_cu_1daacdf1_297936ignoreE,@object
	.size		_ZN40_INTERNAL_ddf0e292_4_k_cu_1daacdf1_297934cuda3std3__442_GLOBAL__N__ddf0e292_4_k_cu_1daacdf1_297936ignoreE,(_ZN40_INTERNAL_ddf0e292_4_k_cu_1daacdf1_297934cute7productE - _ZN40_INTERNAL_ddf0e292_4_k_cu_1daacdf1_297934cuda3std3__442_GLOBAL__N__ddf0e292_4_k_cu_1daacdf1_297936ignoreE)
_ZN40_INTERNAL_ddf0e292_4_k_cu_1daacdf1_297934cuda3std3__442_GLOBAL__N__ddf0e292_4_k_cu_1daacdf1_297936ignoreE:
	.zero		1
	.type		_ZN40_INTERNAL_ddf0e292_4_k_cu_1daacdf1_297934cute7productE,@object
	.size		_ZN40_INTERNAL_ddf0e292_4_k_cu_1daacdf1_297934cute7productE,(_ZN40_INTERNAL_ddf0e292_4_k_cu_1daacdf1_297934cuda3std3__45__cpo3endE - _ZN40_INTERNAL_ddf0e292_4_k_cu_1daacdf1_297934cute7productE)
_ZN40_INTERNAL_ddf0e292_4_k_cu_1daacdf1_297934cute7productE:
	.zero		1
	.type		_ZN40_INTERNAL_ddf0e292_4_k_cu_1daacdf1_297934cuda3std3__45__cpo3endE,@object
	.size		_ZN40_INTERNAL_ddf0e292_4_k_cu_1daacdf1_297934cuda3std3__45__cpo3endE,(_ZN40_INTERNAL_ddf0e292_4_k_cu_1daacdf1_297934cuda3std3__419piecewise_constructE - _ZN40_INTERNAL_ddf0e292_4_k_cu_1daacdf1_297934cuda3std3__45__cpo3endE)
_ZN40_INTERNAL_ddf0e292_4_k_cu_1daacdf1_297934cuda3std3__45__cpo3endE:
	.zero		1
	.type		_ZN40_INTERNAL_ddf0e292_4_k_cu_1daacdf1_297934cuda3std3__419piecewise_constructE,@object
	.size		_ZN40_INTERNAL_ddf0e292_4_k_cu_1daacdf1_297934cuda3std3__419piecewise_constructE,(_ZN40_INTERNAL_ddf0e292_4_k_cu_1daacdf1_297934cuda3std3__45__cpo4cendE - _ZN40_INTERNAL_ddf0e292_4_k_cu_1daacdf1_297934cuda3std3__419piecewise_constructE)
_ZN40_INTERNAL_ddf0e292_4_k_cu_1daacdf1_297934cuda3std3__419piecewise_constructE:
	.zero		1
	.type		_ZN40_INTERNAL_ddf0e292_4_k_cu_1daacdf1_297934cuda3std3__45__cpo4cendE,@object
	.size		_ZN40_INTERNAL_ddf0e292_4_k_cu_1daacdf1_297934cuda3std3__45__cpo4cendE,(_ZN40_INTERNAL_ddf0e292_4_k_cu_1daacdf1_297934cuda3std6ranges3__45__cpo4swapE - _ZN40_INTERNAL_ddf0e292_4_k_cu_1daacdf1_297934cuda3std3__45__cpo4cendE)
_ZN40_INTERNAL_ddf0e292_4_k_cu_1daacdf1_297934cuda3std3__45__cpo4cendE:
	.zero		1
	.type		_ZN40_INTERNAL_ddf0e292_4_k_cu_1daacdf1_297934cuda3std6ranges3__45__cpo4swapE,@object
	.size		_ZN40_INTERNAL_ddf0e292_4_k_cu_1daacdf1_297934cuda3std6ranges3__45__cpo4swapE,(.L_7 - _ZN40_INTERNAL_ddf0e292_4_k_cu_1daacdf1_297934cuda3std6ranges3__45__cpo4swapE)
_ZN40_INTERNAL_ddf0e292_4_k_cu_1daacdf1_297934cuda3std6ranges3__45__cpo4swapE:
	.zero		1
.L_7:


//--------------------- .nv.constant0._ZN7cutlass13device_kernelINS_4gemm6kernel13GemmUniversalIN4cute5tupleIJiiiiEEENS1_10collective13CollectiveMmaINS1_37MainloopSm90TmaGmmaWarpSpecializedFP8ILi9ENS5_IJNS4_1CILi2EEESB_NSA_ILi1EEEEEENS1_35KernelTmaWarpSpecializedCooperativeEEENS5_IJNSA_ILi128EEENSA_ILi64EEESG_EEENS_12float_e5m2_tENS5_IJlSC_lEEESJ_SK_NS4_8TiledMMAINS4_8MMA_AtomIJNS4_4SM904GMMA30MMA_64x64x32_F32E5M2E5M2_SS_TNILNSO_7ScaleInE1ELSQ_1EEEEEENS4_6LayoutINS5_IJSB_SC_SC_EEENS5_IJSC_NSA_ILi0EEESV_EEEEENS5_IJNS4_10UnderscoreESY_SY_EEEEENS4_23SM90_TMA_LOAD_MULTICASTENS4_14ComposedLayoutINS4_7SwizzleILi3ELi4ELi3EEENS4_18smem_ptr_flag_bitsILi8EEENST_INS5_IJNSA_ILi8EEESG_EEENS5_IJSG_SC_EEEEEEEvNS4_8identityES11_S1B_vS1C_EENS_8epilogue10collective6detail29Sm90TmaWarpSpecializedAdapterINS1F_15DefaultEpilogueISJ_SK_SK_NS1E_6thread17LinearCombinationISJ_Li1EffLNS1J_9ScaleType4KindE0ELNS_15FloatRoundStyleE2ESJ_EENS1_15EpilogueDefaultEEEEEvvEEEEvNT_6ParamsE --------------------------
	.section	.nv.constant0._ZN7cutlass13device_kernelINS_4gemm6kernel13GemmUniversalIN4cute5tupleIJiiiiEEENS1_10collective13CollectiveMmaINS1_37MainloopSm90TmaGmmaWarpSpecializedFP8ILi9ENS5_IJNS4_1CILi2EEESB_NSA_ILi1EEEEEENS1_35KernelTmaWarpSpecializedCooperativeEEENS5_IJNSA_ILi128EEENSA_ILi64EEESG_EEENS_12float_e5m2_tENS5_IJlSC_lEEESJ_SK_NS4_8TiledMMAINS4_8MMA_AtomIJNS4_4SM904GMMA30MMA_64x64x32_F32E5M2E5M2_SS_TNILNSO_7ScaleInE1ELSQ_1EEEEEENS4_6LayoutINS5_IJSB_SC_SC_EEENS5_IJSC_NSA_ILi0EEESV_EEEEENS5_IJNS4_10UnderscoreESY_SY_EEEEENS4_23SM90_TMA_LOAD_MULTICASTENS4_14ComposedLayoutINS4_7SwizzleILi3ELi4ELi3EEENS4_18smem_ptr_flag_bitsILi8EEENST_INS5_IJNSA_ILi8EEESG_EEENS5_IJSG_SC_EEEEEEEvNS4_8identityES11_S1B_vS1C_EENS_8epilogue10collective6detail29Sm90TmaWarpSpecializedAdapterINS1F_15DefaultEpilogueISJ_SK_SK_NS1E_6thread17LinearCombinationISJ_Li1EffLNS1J_9ScaleType4KindE0ELNS_15FloatRoundStyleE2ESJ_EENS1_15EpilogueDefaultEEEEEvvEEEEvNT_6ParamsE,"a",@progbits
	.sectionflags	@""
	.align	4
.nv.constant0._ZN7cutlass13device_kernelINS_4gemm6kernel13GemmUniversalIN4cute5tupleIJiiiiEEENS1_10collective13CollectiveMmaINS1_37MainloopSm90TmaGmmaWarpSpecializedFP8ILi9ENS5_IJNS4_1CILi2EEESB_NSA_ILi1EEEEEENS1_35KernelTmaWarpSpecializedCooperativeEEENS5_IJNSA_ILi128EEENSA_ILi64EEESG_EEENS_12float_e5m2_tENS5_IJlSC_lEEESJ_SK_NS4_8TiledMMAINS4_8MMA_AtomIJNS4_4SM904GMMA30MMA_64x64x32_F32E5M2E5M2_SS_TNILNSO_7ScaleInE1ELSQ_1EEEEEENS4_6LayoutINS5_IJSB_SC_SC_EEENS5_IJSC_NSA_ILi0EEESV_EEEEENS5_IJNS4_10UnderscoreESY_SY_EEEEENS4_23SM90_TMA_LOAD_MULTICASTENS4_14ComposedLayoutINS4_7SwizzleILi3ELi4ELi3EEENS4_18smem_ptr_flag_bitsILi8EEENST_INS5_IJNSA_ILi8EEESG_EEENS5_IJSG_SC_EEEEEEEvNS4_8identityES11_S1B_vS1C_EENS_8epilogue10collective6detail29Sm90TmaWarpSpecializedAdapterINS1F_15DefaultEpilogueISJ_SK_SK_NS1E_6thread17LinearCombinationISJ_Li1EffLNS1J_9ScaleType4KindE0ELNS_15FloatRoundStyleE2ESJ_EENS1_15EpilogueDefaultEEEEEvvEEEEvNT_6ParamsE:
	.zero		1664


//--------------------- SYMBOLS --------------------------

	.type		.nv.reservedSmem.offset0,@object
	.size		.nv.reservedSmem.offset0,0x4
